	.target	sm_90a

	.elftype	@"ET_EXEC"


//--------------------- .note.nv.tkinfo           --------------------------
	.section	.note.nv.tkinfo,"",@"SHT_NOTE"
	.sectionflags	@"SHF_NOTE_NV_TKINFO"
	.tkinfo
        /*0018*/ 	.word	0x00000002
        /*0030*/ 	.string	""
        /*0030*/ 	.string	"ptxas"
        /*0030*/ 	.string	"Cuda compilation tools, release 13.0, V13.0.88"
        /*0030*/ 	.string	"Build cuda_13.0.r13.0/compiler.36424714_0"
        /*0030*/ 	.string	"-v  -suppress-debug-info  -lineinfo  -arch sm_90a "



//--------------------- .note.nv.cuinfo           --------------------------
	.section	.note.nv.cuinfo,"",@"SHT_NOTE"
	.sectionflags	@"SHF_NOTE_NV_CUINFO"
        /*0018*/ 	.short	0x0002
        /*001a*/ 	.short	0x005a
        /*001c*/ 	.short	0x0082
	.zero		2


//--------------------- .nv.info                  --------------------------
	.section	.nv.info,"",@"SHT_CUDA_INFO"
	.align	4


	//----- nvinfo : EIATTR_REGCOUNT
	.align		4
        /*0000*/ 	.byte	0x04, 0x2f
        /*0002*/ 	.short	(.L_1 - .L_0)
	.align		4
.L_0:
        /*0004*/ 	.word	index@(matmul_kernel)
        /*0008*/ 	.word	0x000000ff


	//----- nvinfo : EIATTR_FRAME_SIZE
	.align		4
.L_1:
        /*000c*/ 	.byte	0x04, 0x11
        /*000e*/ 	.short	(.L_3 - .L_2)
	.align		4
.L_2:
        /*0010*/ 	.word	index@(matmul_kernel)
        /*0014*/ 	.word	0x00000010


	//----- nvinfo : EIATTR_MIN_STACK_SIZE
	.align		4
.L_3:
        /*0018*/ 	.byte	0x04, 0x12
        /*001a*/ 	.short	(.L_5 - .L_4)
	.align		4
.L_4:
        /*001c*/ 	.word	index@(matmul_kernel)
        /*0020*/ 	.word	0x00000010
.L_5:


//--------------------- .nv.compat                --------------------------
	.section	.nv.compat,"",@"SHT_CUDA_COMPAT_INFO"
	.align	4
        /*0000*/ 	.byte	0x02, 0x09, 0x01, 0x00, 0x02, 0x02, 0x04, 0x00, 0x02, 0x05, 0x05, 0x00, 0x03, 0x07, 0x01, 0x01
        /*0010*/ 	.byte	0x02, 0x03, 0x00, 0x00, 0x02, 0x06, 0x01, 0x00, 0x04, 0x0b, 0x08, 0x00, 0x00, 0x00, 0x00, 0x00
        /*0020*/ 	.byte	0x00, 0x00, 0x00, 0x00


//--------------------- .nv.info.matmul_kernel    --------------------------
	.section	.nv.info.matmul_kernel,"",@"SHT_CUDA_INFO"
	.sectionflags	@""
	.align	4


	//----- nvinfo : EIATTR_CUDA_API_VERSION
	.align		4
        /*0000*/ 	.byte	0x04, 0x37
        /*0002*/ 	.short	(.L_7 - .L_6)
.L_6:
        /*0004*/ 	.word	0x00000082


	//----- nvinfo : EIATTR_KPARAM_INFO
	.align		4
.L_7:
        /*0008*/ 	.byte	0x04, 0x17
        /*000a*/ 	.short	(.L_9 - .L_8)
.L_8:
        /*000c*/ 	.word	0x00000000
        /*0010*/ 	.short	0x000d
        /*0012*/ 	.short	0x0048
        /*0014*/ 	.byte	0x00, 0xf4, 0x21, 0x00


	//----- nvinfo : EIATTR_KPARAM_INFO
	.align		4
.L_9:
        /*0018*/ 	.byte	0x04, 0x17
        /*001a*/ 	.short	(.L_11 - .L_10)
.L_10:
        /*001c*/ 	.word	0x00000000
        /*0020*/ 	.short	0x000c
        /*0022*/ 	.short	0x0040
        /*0024*/ 	.byte	0x00, 0xf4, 0x21, 0x00


	//----- nvinfo : EIATTR_KPARAM_INFO
	.align		4
.L_11:
        /*0028*/ 	.byte	0x04, 0x17
        /*002a*/ 	.short	(.L_13 - .L_12)
.L_12:
        /*002c*/ 	.word	0x00000000
        /*0030*/ 	.short	0x000b
        /*0032*/ 	.short	0x0038
        /*0034*/ 	.byte	0x00, 0xf0, 0x11, 0x00


	//----- nvinfo : EIATTR_KPARAM_INFO
	.align		4
.L_13:
        /*0038*/ 	.byte	0x04, 0x17
        /*003a*/ 	.short	(.L_15 - .L_14)
.L_14:
        /*003c*/ 	.word	0x00000000
        /*0040*/ 	.short	0x000a
        /*0042*/ 	.short	0x0034
        /*0044*/ 	.byte	0x00, 0xf0, 0x11, 0x00


	//----- nvinfo : EIATTR_KPARAM_INFO
	.align		4
.L_15:
        /*0048*/ 	.byte	0x04, 0x17
        /*004a*/ 	.short	(.L_17 - .L_16)
.L_16:
        /*004c*/ 	.word	0x00000000
        /*0050*/ 	.short	0x0009
        /*0052*/ 	.short	0x0030
        /*0054*/ 	.byte	0x00, 0xf0, 0x11, 0x00


	//----- nvinfo : EIATTR_KPARAM_INFO
	.align		4
.L_17:
        /*0058*/ 	.byte	0x04, 0x17
        /*005a*/ 	.short	(.L_19 - .L_18)
.L_18:
        /*005c*/ 	.word	0x00000000
        /*0060*/ 	.short	0x0008
        /*0062*/ 	.short	0x002c
        /*0064*/ 	.byte	0x00, 0xf0, 0x11, 0x00


	//----- nvinfo : EIATTR_KPARAM_INFO
	.align		4
.L_19:
        /*0068*/ 	.byte	0x04, 0x17
        /*006a*/ 	.short	(.L_21 - .L_20)
.L_20:
        /*006c*/ 	.word	0x00000000
        /*0070*/ 	.short	0x0007
        /*0072*/ 	.short	0x0028
        /*0074*/ 	.byte	0x00, 0xf0, 0x11, 0x00


	//----- nvinfo : EIATTR_KPARAM_INFO
	.align		4
.L_21:
        /*0078*/ 	.byte	0x04, 0x17
        /*007a*/ 	.short	(.L_23 - .L_22)
.L_22:
        /*007c*/ 	.word	0x00000000
        /*0080*/ 	.short	0x0006
        /*0082*/ 	.short	0x0024
        /*0084*/ 	.byte	0x00, 0xf0, 0x11, 0x00


	//----- nvinfo : EIATTR_KPARAM_INFO
	.align		4
.L_23:
        /*0088*/ 	.byte	0x04, 0x17
        /*008a*/ 	.short	(.L_25 - .L_24)
.L_24:
        /*008c*/ 	.word	0x00000000
        /*0090*/ 	.short	0x0005
        /*0092*/ 	.short	0x0020
        /*0094*/ 	.byte	0x00, 0xf0, 0x11, 0x00


	//----- nvinfo : EIATTR_KPARAM_INFO
	.align		4
.L_25:
        /*0098*/ 	.byte	0x04, 0x17
        /*009a*/ 	.short	(.L_27 - .L_26)
.L_26:
        /*009c*/ 	.word	0x00000000
        /*00a0*/ 	.short	0x0004
        /*00a2*/ 	.short	0x001c
        /*00a4*/ 	.byte	0x00, 0xf0, 0x11, 0x00


	//----- nvinfo : EIATTR_KPARAM_INFO
	.align		4
.L_27:
        /*00a8*/ 	.byte	0x04, 0x17
        /*00aa*/ 	.short	(.L_29 - .L_28)
.L_28:
        /*00ac*/ 	.word	0x00000000
        /*00b0*/ 	.short	0x0003
        /*00b2*/ 	.short	0x0018
        /*00b4*/ 	.byte	0x00, 0xf0, 0x11, 0x00


	//----- nvinfo : EIATTR_KPARAM_INFO
	.align		4
.L_29:
        /*00b8*/ 	.byte	0x04, 0x17
        /*00ba*/ 	.short	(.L_31 - .L_30)
.L_30:
        /*00bc*/ 	.word	0x00000000
        /*00c0*/ 	.short	0x0002
        /*00c2*/ 	.short	0x0010
        /*00c4*/ 	.byte	0x00, 0xf4, 0x21, 0x00


	//----- nvinfo : EIATTR_KPARAM_INFO
	.align		4
.L_31:
        /*00c8*/ 	.byte	0x04, 0x17
        /*00ca*/ 	.short	(.L_33 - .L_32)
.L_32:
        /*00cc*/ 	.word	0x00000000
        /*00d0*/ 	.short	0x0001
        /*00d2*/ 	.short	0x0008
        /*00d4*/ 	.byte	0x00, 0xf4, 0x21, 0x00


	//----- nvinfo : EIATTR_KPARAM_INFO
	.align		4
.L_33:
        /*00d8*/ 	.byte	0x04, 0x17
        /*00da*/ 	.short	(.L_35 - .L_34)
.L_34:
        /*00dc*/ 	.word	0x00000000
        /*00e0*/ 	.short	0x0000
        /*00e2*/ 	.short	0x0000
        /*00e4*/ 	.byte	0x00, 0xf4, 0x21, 0x00


	//----- nvinfo : EIATTR_SPARSE_MMA_MASK
	.align		4
.L_35:
        /*00e8*/ 	.byte	0x03, 0x50
        /*00ea*/ 	.short	0x0000


	//----- nvinfo : EIATTR_MAXREG_COUNT
	.align		4
        /*00ec*/ 	.byte	0x03, 0x1b
        /*00ee*/ 	.short	0x00ff


	//----- nvinfo : EIATTR_NUM_BARRIERS
	.align		4
        /*00f0*/ 	.byte	0x02, 0x4c
        /*00f2*/ 	.byte	0x01
	.zero		1


	//----- nvinfo : EIATTR_ANNOTATIONS
	.align		4
        /*00f4*/ 	.byte	0x04, 0x55
        /*00f6*/ 	.short	(.L_37 - .L_36)


	//   ....[0]....
.L_36:
        /*00f8*/ 	.word	0x00000001
        /*00fc*/ 	.byte	0xa0, 0x1b, 0x00, 0x00, 0x01, 0x00, 0x00, 0x00, 0x20, 0x26, 0x00, 0x00, 0x01, 0x00, 0x00, 0x00
        /*010c*/ 	.byte	0xa0, 0x26, 0x00, 0x00, 0x01, 0x00, 0x00, 0x00, 0xc0, 0x64, 0x00, 0x00, 0x01, 0x00, 0x00, 0x00
        /*011c*/ 	.byte	0x00, 0x65, 0x00, 0x00, 0x01, 0x00, 0x00, 0x00, 0x40, 0x65, 0x00, 0x00


	//----- nvinfo : EIATTR_MERCURY_ISA_VERSION
	.align		4
.L_37:
        /*0128*/ 	.byte	0x03, 0x5f
        /*012a*/ 	.short	0x0101


	//----- nvinfo : EIATTR_EXIT_INSTR_OFFSETS
	.align		4
        /*012c*/ 	.byte	0x04, 0x1c
        /*012e*/ 	.short	(.L_39 - .L_38)


	//   ....[0]....
.L_38:
        /*0130*/ 	.word	0x0000a090


	//   ....[1]....
        /*0134*/ 	.word	0x0000a0b0


	//----- nvinfo : EIATTR_REQNTID
	.align		4
.L_39:
        /*0138*/ 	.byte	0x04, 0x10
        /*013a*/ 	.short	(.L_41 - .L_40)
.L_40:
        /*013c*/ 	.word	0x00000080
        /*0140*/ 	.word	0x00000001
        /*0144*/ 	.word	0x00000001


	//----- nvinfo : EIATTR_CBANK_PARAM_SIZE
	.align		4
.L_41:
        /*0148*/ 	.byte	0x03, 0x19
        /*014a*/ 	.short	0x0050


	//----- nvinfo : EIATTR_PARAM_CBANK
	.align		4
        /*014c*/ 	.byte	0x04, 0x0a
        /*014e*/ 	.short	(.L_43 - .L_42)
	.align		4
.L_42:
        /*0150*/ 	.word	index@(.nv.constant0.matmul_kernel)
        /*0154*/ 	.short	0x0210
        /*0156*/ 	.short	0x0050


	//----- nvinfo : EIATTR_SW_WAR
	.align		4
.L_43:
        /*0158*/ 	.byte	0x04, 0x36
        /*015a*/ 	.short	(.L_45 - .L_44)
.L_44:
        /*015c*/ 	.word	0x00000008
.L_45:


//--------------------- .nv.callgraph             --------------------------
	.section	.nv.callgraph,"",@"SHT_CUDA_CALLGRAPH"
	.align	4
	.sectionentsize	8
	.align		4
        /*0000*/ 	.word	0x00000000
	.align		4
        /*0004*/ 	.word	0xffffffff
	.align		4
        /*0008*/ 	.word	0x00000000
	.align		4
        /*000c*/ 	.word	0xfffffffe
	.align		4
        /*0010*/ 	.word	0x00000000
	.align		4
        /*0014*/ 	.word	0xfffffffd
	.align		4
        /*0018*/ 	.word	0x00000000
	.align		4
        /*001c*/ 	.word	0xfffffffc


//--------------------- .text.matmul_kernel       --------------------------
	.section	.text.matmul_kernel,"ax",@progbits
	.align	128
        .global         matmul_kernel
        .type           matmul_kernel,@function
        .size           matmul_kernel,(.L_x_3 - matmul_kernel)
        .other          matmul_kernel,@"STO_CUDA_ENTRY STV_DEFAULT"
matmul_kernel:
.text.matmul_kernel:
[----:B------:R-:W1:Y:S08]  /*0000*/  LDC R1, c[0x0][0x28] ;  /* 0x00000a00ff017b82 */ /* 0x000e700000000800 */
[----:B------:R-:W2:Y:S01]  /*0010*/  LDC.64 R140, c[0x0][0x228] ;  /* 0x00008a00ff8c7b82 */ /* 0x000ea20000000a00 */
[----:B------:R-:W3:Y:S01]  /*0020*/  S2R R5, SR_CTAID.X ;  /* 0x0000000000057919 */ /* 0x000ee20000002500 */
[----:B------:R-:W-:Y:S01]  /*0030*/  ULDC.64 UR10, c[0x0][0x238] ;  /* 0x00008e00000a7ab9 */ /* 0x000fe20000000a00 */
[----:B------:R-:W-:Y:S01]  /*0040*/  ULDC.64 UR6, c[0x0][0x218] ;  /* 0x0000860000067ab9 */ /* 0x000fe20000000a00 */
[----:B------:R-:W-:Y:S01]  /*0050*/  IMAD.U32 R18, RZ, RZ, UR10 ;  /* 0x0000000aff127e24 */ /* 0x000fe2000f8e00ff */
[----:B------:R-:W4:Y:S01]  /*0060*/  S2R R14, SR_TID.X ;  /* 0x00000000000e7919 */ /* 0x000f220000002100 */
[----:B------:R-:W-:Y:S01]  /*0070*/  IMAD.U32 R33, RZ, RZ, UR10 ;  /* 0x0000000aff217e24 */ /* 0x000fe2000f8e00ff */
[----:B------:R-:W-:Y:S01]  /*0080*/  ULDC.64 UR8, c[0x0][0x210] ;  /* 0x0000840000087ab9 */ /* 0x000fe20000000a00 */
[----:B------:R-:W5:Y:S01]  /*0090*/  LDC.64 R34, c[0x0][0x230] ;  /* 0x00008c00ff227b82 */ /* 0x000f620000000a00 */
[----:B------:R-:W-:Y:S01]  /*00a0*/  IMAD.U32 R20, RZ, RZ, UR10 ;  /* 0x0000000aff147e24 */ /* 0x000fe2000f8e00ff */
[----:B------:R-:W-:Y:S01]  /*00b0*/  ULDC UR5, c[0x0][0x240] ;  /* 0x0000900000057ab9 */ /* 0x000fe20000000800 */
[----:B------:R-:W-:Y:S01]  /*00c0*/  IMAD.U32 R59, RZ, RZ, UR10 ;  /* 0x0000000aff3b7e24 */ /* 0x000fe2000f8e00ff */
[----:B------:R-:W-:Y:S01]  /*00d0*/  ULDC.64 UR22, c[0x0][0x208] ;  /* 0x0000820000167ab9 */ /* 0x000fe20000000a00 */
[----:B------:R-:W-:Y:S01]  /*00e0*/  IMAD.U32 R22, RZ, RZ, UR10 ;  /* 0x0000000aff167e24 */ /* 0x000fe2000f8e00ff */
[----:B------:R-:W-:-:S02]  /*00f0*/  USHF.L.U32 UR30, UR10, 0x6, URZ ;  /* 0x000000060a1e7899 */ /* 0x000fc4000800063f */
[----:B------:R-:W-:Y:S01]  /*0100*/  IMAD.U32 R85, RZ, RZ, UR10 ;  /* 0x0000000aff557e24 */ /* 0x000fe2000f8e00ff */
[----:B------:R-:W5:Y:S01]  /*0110*/  S2UR UR4, SR_CgaCtaId ;  /* 0x00000000000479c3 */ /* 0x000f620000008800 */
[----:B------:R-:W-:Y:S01]  /*0120*/  IMAD.U32 R56, RZ, RZ, UR10 ;  /* 0x0000000aff387e24 */ /* 0x000fe2000f8e00ff */
[----:B------:R-:W-:Y:S01]  /*0130*/  LOP3.LUT R202, R202, 0xf7ffffff, RZ, 0xc0, !PT ;  /* 0xf7ffffffcaca7812 */ /* 0x000fe200078ec0ff */
[----:B------:R-:W-:Y:S01]  /*0140*/  IMAD.U32 R87, RZ, RZ, UR10 ;  /* 0x0000000aff577e24 */ /* 0x000fe2000f8e00ff */
[----:B------:R-:W-:Y:S01]  /*0150*/  USHF.L.U32 UR12, UR11, 0x6, URZ ;  /* 0x000000060b0c7899 */ /* 0x000fe2000800063f */
[----:B------:R-:W-:Y:S01]  /*0160*/  IMAD.U32 R26, RZ, RZ, UR10 ;  /* 0x0000000aff1a7e24 */ /* 0x000fe2000f8e00ff */
[----:B------:R-:W-:Y:S01]  /*0170*/  ULDC UR13, c[0x0][0x230] ;  /* 0x00008c00000d7ab9 */ /* 0x000fe20000000800 */
[----:B------:R-:W-:Y:S02]  /*0180*/  IMAD.U32 R89, RZ, RZ, UR10 ;  /* 0x0000000aff597e24 */ /* 0x000fe4000f8e00ff */
[----:B--2---:R-:W-:-:S02]  /*0190*/  VIADD R0, R141, 0x3f ;  /* 0x0000003f8d007836 */ /* 0x004fc40000000000 */
[----:B------:R-:W-:Y:S02]  /*01a0*/  IMAD.U32 R91, RZ, RZ, UR10 ;  /* 0x0000000aff5b7e24 */ /* 0x000fe4000f8e00ff */
[----:B------:R-:W-:Y:S01]  /*01b0*/  IMAD.U32 R93, RZ, RZ, UR10 ;  /* 0x0000000aff5d7e24 */ /* 0x000fe2000f8e00ff */
[----:B------:R-:W-:Y:S01]  /*01c0*/  SHF.R.S32.HI R3, RZ, 0x1f, R0 ;  /* 0x0000001fff037819 */ /* 0x000fe20000011400 */
[----:B------:R-:W-:Y:S01]  /*01d0*/  IMAD.U32 R95, RZ, RZ, UR10 ;  /* 0x0000000aff5f7e24 */ /* 0x000fe2000f8e00ff */
[----:B---3--:R-:W-:Y:S01]  /*01e0*/  IABS R8, R5 ;  /* 0x0000000500087213 */ /* 0x008fe20000000000 */
[----:B------:R-:W-:Y:S01]  /*01f0*/  IMAD.U32 R97, RZ, RZ, UR10 ;  /* 0x0000000aff617e24 */ /* 0x000fe2000f8e00ff */
[----:B------:R-:W-:Y:S01]  /*0200*/  LEA.HI R3, R3, R0, RZ, 0x6 ;  /* 0x0000000003037211 */ /* 0x000fe200078f30ff */
[----:B------:R-:W-:Y:S01]  /*0210*/  IMAD.U32 R40, RZ, RZ, UR10 ;  /* 0x0000000aff287e24 */ /* 0x000fe2000f8e00ff */
[----:B----4-:R-:W-:Y:S01]  /*0220*/  LOP3.LUT R60, R14, 0x3f, RZ, 0xc0, !PT ;  /* 0x0000003f0e3c7812 */ /* 0x010fe200078ec0ff */
[----:B------:R-:W-:Y:S01]  /*0230*/  IMAD.U32 R42, RZ, RZ, UR10 ;  /* 0x0000000aff2a7e24 */ /* 0x000fe2000f8e00ff */
[----:B------:R-:W-:Y:S01]  /*0240*/  SHF.R.S32.HI R3, RZ, 0x6, R3 ;  /* 0x00000006ff037819 */ /* 0x000fe20000011403 */
[----:B------:R-:W-:-:S02]  /*0250*/  IMAD.U32 R46, RZ, RZ, UR10 ;  /* 0x0000000aff2e7e24 */ /* 0x000fc4000f8e00ff */
[----:B------:R-:W-:Y:S02]  /*0260*/  IMAD R58, R60, UR11, RZ ;  /* 0x0000000b3c3a7c24 */ /* 0x000fe4000f8e02ff */
[----:B------:R-:W-:Y:S02]  /*0270*/  IMAD.SHL.U32 R4, R3, 0x8, RZ ;  /* 0x0000000803047824 */ /* 0x000fe400078e00ff */
[----:B-1----:R-:W-:-:S03]  /*0280*/  VIADD R1, R1, 0xfffffff0 ;  /* 0xfffffff001017836 */ /* 0x002fc60000000000 */
[-C--:B------:R-:W-:Y:S02]  /*0290*/  IABS R7, R4.reuse ;  /* 0x0000000400077213 */ /* 0x080fe40000000000 */
[----:B------:R-:W-:Y:S02]  /*02a0*/  IABS R10, R4 ;  /* 0x00000004000a7213 */ /* 0x000fe40000000000 */
[----:B------:R-:W1:Y:S08]  /*02b0*/  I2F.RP R0, R7 ;  /* 0x0000000700007306 */ /* 0x000e700000209400 */
[----:B-1----:R-:W1:Y:S02]  /*02c0*/  MUFU.RCP R0, R0 ;  /* 0x0000000000007308 */ /* 0x002e640000001000 */
[----:B-1----:R-:W-:-:S02]  /*02d0*/  VIADD R2, R0, 0xffffffe ;  /* 0x0ffffffe00027836 */ /* 0x002fc40000000000 */
[----:B------:R-:W-:Y:S01]  /*02e0*/  IMAD.MOV R0, RZ, RZ, -R10 ;  /* 0x000000ffff007224 */ /* 0x000fe200078e0a0a */
[----:B------:R-:W-:-:S03]  /*02f0*/  SHF.R.U32.HI R10, RZ, 0x6, R14 ;  /* 0x00000006ff0a7819 */ /* 0x000fc6000001160e */
[----:B------:R1:W2:Y:S02]  /*0300*/  F2I.FTZ.U32.TRUNC.NTZ R3, R2 ;  /* 0x0000000200037305 */ /* 0x0002a4000021f000 */
[----:B-1----:R-:W-:Y:S02]  /*0310*/  IMAD.MOV.U32 R2, RZ, RZ, RZ ;  /* 0x000000ffff027224 */ /* 0x002fe400078e00ff */
[----:B--2---:R-:W-:-:S04]  /*0320*/  IMAD.MOV R6, RZ, RZ, -R3 ;  /* 0x000000ffff067224 */ /* 0x004fc800078e0a03 */
[----:B------:R-:W-:Y:S02]  /*0330*/  IMAD R9, R6, R7, RZ ;  /* 0x0000000706097224 */ /* 0x000fe400078e02ff */
[----:B------:R-:W-:Y:S02]  /*0340*/  IMAD.MOV.U32 R6, RZ, RZ, R8 ;  /* 0x000000ffff067224 */ /* 0x000fe400078e0008 */
[----:B------:R-:W-:-:S04]  /*0350*/  IMAD.HI.U32 R3, R3, R9, R2 ;  /* 0x0000000903037227 */ /* 0x000fc800078e0002 */
[----:B------:R-:W-:Y:S02]  /*0360*/  IMAD.SHL.U32 R9, R60, 0x80, RZ ;  /* 0x000000803c097824 */ /* 0x000fe400078e00ff */
[----:B------:R-:W-:-:S04]  /*0370*/  IMAD.HI.U32 R3, R3, R6, RZ ;  /* 0x0000000603037227 */ /* 0x000fc800078e00ff */
[----:B------:R-:W-:-:S05]  /*0380*/  IMAD R0, R3, R0, R6 ;  /* 0x0000000003007224 */ /* 0x000fca00078e0206 */
[----:B------:R-:W-:-:S13]  /*0390*/  ISETP.GT.U32.AND P1, PT, R7, R0, PT ;  /* 0x000000000700720c */ /* 0x000fda0003f24070 */
[----:B------:R-:W-:Y:S02]  /*03a0*/  @!P1 IMAD.IADD R0, R0, 0x1, -R7 ;  /* 0x0000000100009824 */ /* 0x000fe400078e0a07 */
[----:B------:R-:W-:Y:S01]  /*03b0*/  @!P1 VIADD R3, R3, 0x1 ;  /* 0x0000000103039836 */ /* 0x000fe20000000000 */
[----:B------:R-:W-:Y:S02]  /*03c0*/  ISETP.NE.AND P1, PT, R4, RZ, PT ;  /* 0x000000ff0400720c */ /* 0x000fe40003f25270 */
[----:B------:R-:W-:Y:S02]  /*03d0*/  ISETP.GE.U32.AND P0, PT, R0, R7, PT ;  /* 0x000000070000720c */ /* 0x000fe40003f06070 */
[----:B------:R-:W-:-:S04]  /*03e0*/  LOP3.LUT R0, R5, R4, RZ, 0x3c, !PT ;  /* 0x0000000405007212 */ /* 0x000fc800078e3cff */
[----:B------:R-:W-:Y:S01]  /*03f0*/  ISETP.GE.AND P2, PT, R0, RZ, PT ;  /* 0x000000ff0000720c */ /* 0x000fe20003f46270 */
[----:B------:R-:W-:-:S06]  /*0400*/  VIADD R0, R140, 0x3f ;  /* 0x0000003f8c007836 */ /* 0x000fcc0000000000 */
[----:B------:R-:W-:-:S04]  /*0410*/  @P0 VIADD R3, R3, 0x1 ;  /* 0x0000000103030836 */ /* 0x000fc80000000000 */
[----:B------:R-:W-:Y:S01]  /*0420*/  IMAD.MOV.U32 R2, RZ, RZ, R3 ;  /* 0x000000ffff027224 */ /* 0x000fe200078e0003 */
[----:B------:R-:W-:-:S03]  /*0430*/  SHF.R.S32.HI R3, RZ, 0x1f, R0 ;  /* 0x0000001fff037819 */ /* 0x000fc60000011400 */
[----:B------:R-:W-:Y:S01]  /*0440*/  @!P2 IMAD.MOV R2, RZ, RZ, -R2 ;  /* 0x000000ffff02a224 */ /* 0x000fe200078e0a02 */
[----:B------:R-:W-:Y:S02]  /*0450*/  @!P1 LOP3.LUT R2, RZ, R4, RZ, 0x33, !PT ;  /* 0x00000004ff029212 */ /* 0x000fe400078e33ff */
[----:B------:R-:W-:-:S03]  /*0460*/  LEA.HI R3, R3, R0, RZ, 0x6 ;  /* 0x0000000003037211 */ /* 0x000fc600078f30ff */
[----:B------:R-:W-:Y:S02]  /*0470*/  IMAD.SHL.U32 R11, R2, 0x8, RZ ;  /* 0x00000008020b7824 */ /* 0x000fe400078e00ff */
[----:B------:R-:W-:-:S03]  /*0480*/  IMAD.MOV R2, RZ, RZ, -R2 ;  /* 0x000000ffff027224 */ /* 0x000fc600078e0a02 */
[----:B------:R-:W-:Y:S01]  /*0490*/  LEA.HI.SX32 R3, R3, -R11, 0x1a ;  /* 0x8000000b03037211 */ /* 0x000fe200078fd2ff */
[----:B------:R-:W-:Y:S01]  /*04a0*/  IMAD R16, R4, R2, R5 ;  /* 0x0000000204107224 */ /* 0x000fe200078e0205 */
[----:B------:R-:W-:Y:S01]  /*04b0*/  IABS R4, R141 ;  /* 0x0000008d00047213 */ /* 0x000fe20000000000 */
[----:B------:R-:W-:Y:S01]  /*04c0*/  IMAD.MOV.U32 R2, RZ, RZ, RZ ;  /* 0x000000ffff027224 */ /* 0x000fe200078e00ff */
[----:B------:R-:W-:-:S04]  /*04d0*/  VIMNMX R13, R3, 0x8, PT ;  /* 0x00000008030d7848 */ /* 0x000fc80003fe0100 */
[-C--:B------:R-:W-:Y:S02]  /*04e0*/  IABS R7, R13.reuse ;  /* 0x0000000d00077213 */ /* 0x080fe40000000000 */
[----:B------:R-:W-:Y:S02]  /*04f0*/  IABS R8, R13 ;  /* 0x0000000d00087213 */ /* 0x000fe40000000000 */
[----:B------:R-:W1:Y:S08]  /*0500*/  I2F.RP R0, R7 ;  /* 0x0000000700007306 */ /* 0x000e700000209400 */
[----:B-1----:R-:W1:Y:S02]  /*0510*/  MUFU.RCP R0, R0 ;  /* 0x0000000000007308 */ /* 0x002e640000001000 */
[----:B-1----:R-:W-:-:S02]  /*0520*/  VIADD R3, R0, 0xffffffe ;  /* 0x0ffffffe00037836 */ /* 0x002fc40000000000 */
[----:B------:R-:W-:-:S04]  /*0530*/  IMAD.MOV R0, RZ, RZ, -R8 ;  /* 0x000000ffff007224 */ /* 0x000fc800078e0a08 */
[----:B------:R-:W1:Y:S08]  /*0540*/  I2F.RP R8, R4 ;  /* 0x0000000400087306 */ /* 0x000e700000209400 */
[----:B------:R-:W2:Y:S08]  /*0550*/  F2I.FTZ.U32.TRUNC.NTZ R3, R3 ;  /* 0x0000000300037305 */ /* 0x000eb0000021f000 */
[----:B-1----:R-:W-:Y:S01]  /*0560*/  MUFU.RCP R8, R8 ;  /* 0x0000000800087308 */ /* 0x002fe20000001000 */
[----:B--2---:R-:W-:-:S04]  /*0570*/  IMAD.MOV R6, RZ, RZ, -R3 ;  /* 0x000000ffff067224 */ /* 0x004fc800078e0a03 */
[----:B------:R-:W-:Y:S01]  /*0580*/  IMAD R5, R6, R7, RZ ;  /* 0x0000000706057224 */ /* 0x000fe200078e02ff */
[----:B------:R-:W-:-:S03]  /*0590*/  IABS R6, R16 ;  /* 0x0000001000067213 */ /* 0x000fc60000000000 */
[----:B------:R-:W-:Y:S01]  /*05a0*/  IMAD.HI.U32 R2, R3, R5, R2 ;  /* 0x0000000503027227 */ /* 0x000fe200078e0002 */
[----:B------:R-:W-:-:S03]  /*05b0*/  IABS R5, R140 ;  /* 0x0000008c00057213 */ /* 0x000fc60000000000 */
[----:B------:R-:W-:-:S04]  /*05c0*/  IMAD.MOV.U32 R3, RZ, RZ, R6 ;  /* 0x000000ffff037224 */ /* 0x000fc800078e0006 */
[----:B------:R-:W-:-:S04]  /*05d0*/  IMAD.HI.U32 R2, R2, R3, RZ ;  /* 0x0000000302027227 */ /* 0x000fc800078e00ff */
[----:B------:R-:W-:Y:S02]  /*05e0*/  IMAD R0, R2, R0, R3 ;  /* 0x0000000002007224 */ /* 0x000fe400078e0203 */
[----:B------:R-:W1:Y:S03]  /*05f0*/  I2F.RP R3, R5 ;  /* 0x0000000500037306 */ /* 0x000e660000209400 */
[----:B------:R-:W-:-:S05]  /*0600*/  ISETP.GT.U32.AND P1, PT, R7, R0, PT ;  /* 0x000000000700720c */ /* 0x000fca0003f24070 */
[----:B-1----:R-:W1:Y:S08]  /*0610*/  MUFU.RCP R3, R3 ;  /* 0x0000000300037308 */ /* 0x002e700000001000 */
[----:B------:R-:W-:Y:S02]  /*0620*/  @!P1 IMAD.IADD R0, R0, 0x1, -R7 ;  /* 0x0000000100009824 */ /* 0x000fe400078e0a07 */
[----:B------:R-:W-:Y:S01]  /*0630*/  @!P1 VIADD R2, R2, 0x1 ;  /* 0x0000000102029836 */ /* 0x000fe20000000000 */
[----:B------:R-:W-:-:S02]  /*0640*/  ISETP.NE.AND P1, PT, R13, RZ, PT ;  /* 0x000000ff0d00720c */ /* 0x000fc40003f25270 */
[----:B------:R-:W-:Y:S01]  /*0650*/  ISETP.GE.U32.AND P0, PT, R0, R7, PT ;  /* 0x000000070000720c */ /* 0x000fe20003f06070 */
[----:B------:R-:W-:Y:S01]  /*0660*/  VIADD R7, R8, 0xffffffe ;  /* 0x0ffffffe08077836 */ /* 0x000fe20000000000 */
[----:B------:R-:W-:-:S04]  /*0670*/  LOP3.LUT R0, R16, R13, RZ, 0x3c, !PT ;  /* 0x0000000d10007212 */ /* 0x000fc800078e3cff */
[----:B------:R-:W-:Y:S01]  /*0680*/  ISETP.GE.AND P2, PT, R0, RZ, PT ;  /* 0x000000ff0000720c */ /* 0x000fe20003f46270 */
[----:B------:R-:W2:Y:S01]  /*0690*/  F2I.FTZ.U32.TRUNC.NTZ R7, R7 ;  /* 0x0000000700077305 */ /* 0x000ea2000021f000 */
[----:B------:R-:W-:Y:S01]  /*06a0*/  LOP3.LUT R0, R14, 0x40, RZ, 0xc0, !PT ;  /* 0x000000400e007812 */ /* 0x000fe200078ec0ff */
[----:B-1----:R-:W-:-:S03]  /*06b0*/  VIADD R6, R3, 0xffffffe ;  /* 0x0ffffffe03067836 */ /* 0x002fc60000000000 */
[----:B------:R-:W-:Y:S01]  /*06c0*/  LEA.HI R15, R0, R9, RZ, 0x1c ;  /* 0x00000009000f7211 */ /* 0x000fe200078fe0ff */
[----:B------:R-:W-:Y:S02]  /*06d0*/  @P0 VIADD R2, R2, 0x1 ;  /* 0x0000000102020836 */ /* 0x000fe40000000000 */
[----:B------:R1:W3:Y:S02]  /*06e0*/  F2I.FTZ.U32.TRUNC.NTZ R3, R6 ;  /* 0x0000000600037305 */ /* 0x0002e4000021f000 */
[----:B------:R-:W-:Y:S01]  /*06f0*/  IMAD.MOV.U32 R8, RZ, RZ, R2 ;  /* 0x000000ffff087224 */ /* 0x000fe200078e0002 */
[----:B------:R-:W-:-:S03]  /*0700*/  SHF.R.S32.HI R2, RZ, 0x6, R14 ;  /* 0x00000006ff027819 */ /* 0x000fc6000001140e */
[----:B------:R-:W-:Y:S01]  /*0710*/  @!P2 IMAD.MOV R8, RZ, RZ, -R8 ;  /* 0x000000ffff08a224 */ /* 0x000fe200078e0a08 */
[----:B------:R-:W-:Y:S01]  /*0720*/  @!P1 LOP3.LUT R8, RZ, R13, RZ, 0x33, !PT ;  /* 0x0000000dff089212 */ /* 0x000fe200078e33ff */
[----:B--2---:R-:W-:Y:S01]  /*0730*/  IMAD.MOV R17, RZ, RZ, -R7 ;  /* 0x000000ffff117224 */ /* 0x004fe200078e0a07 */
[----:B------:R-:W-:Y:S01]  /*0740*/  SGXT R0, R2, 0x1 ;  /* 0x000000010200781a */ /* 0x000fe20000000200 */
[----:B------:R-:W-:Y:S02]  /*0750*/  IMAD.SHL.U32 R2, R14, 0x4, RZ ;  /* 0x000000040e027824 */ /* 0x000fe400078e00ff */
[----:B------:R-:W-:Y:S01]  /*0760*/  IMAD.SHL.U32 R169, R8, 0x40, RZ ;  /* 0x0000004008a97824 */ /* 0x000fe200078e00ff */
[----:B------:R-:W-:Y:S01]  /*0770*/  LOP3.LUT R9, R0, 0x90, RZ, 0xc0, !PT ;  /* 0x0000009000097812 */ /* 0x000fe200078ec0ff */
[----:B-1----:R-:W-:Y:S01]  /*0780*/  IMAD.MOV.U32 R6, RZ, RZ, RZ ;  /* 0x000000ffff067224 */ /* 0x002fe200078e00ff */
[----:B------:R-:W-:Y:S01]  /*0790*/  SGXT.U32 R0, R10, 0x1 ;  /* 0x000000010a00781a */ /* 0x000fe20000000000 */
[----:B---3--:R-:W-:Y:S01]  /*07a0*/  IMAD.MOV R10, RZ, RZ, -R3 ;  /* 0x000000ffff0a7224 */ /* 0x008fe200078e0a03 */
[----:B------:R-:W-:Y:S01]  /*07b0*/  LOP3.LUT R12, R9, 0x7c, R2, 0x78, !PT ;  /* 0x0000007c090c7812 */ /* 0x000fe200078e7802 */
[----:B------:R-:W-:Y:S01]  /*07c0*/  IMAD R9, R17, R4, RZ ;  /* 0x0000000411097224 */ /* 0x000fe200078e02ff */
[C---:B------:R-:W-:Y:S01]  /*07d0*/  LOP3.LUT R204, R169.reuse, R0, RZ, 0xfc, !PT ;  /* 0x00000000a9cc7212 */ /* 0x040fe200078efcff */
[----:B------:R-:W-:Y:S01]  /*07e0*/  IMAD.MOV R2, RZ, RZ, -R8 ;  /* 0x000000ffff027224 */ /* 0x000fe200078e0a08 */
[----:B------:R-:W-:Y:S01]  /*07f0*/  LOP3.LUT R197, R169, 0x8, R0, 0xfe, !PT ;  /* 0x00000008a9c57812 */ /* 0x000fe200078efe00 */
[----:B------:R-:W-:Y:S01]  /*0800*/  IMAD.HI.U32 R7, R7, R9, R6 ;  /* 0x0000000907077227 */ /* 0x000fe200078e0006 */
[----:B------:R-:W-:-:S02]  /*0810*/  IABS R17, R204 ;  /* 0x000000cc00117213 */ /* 0x000fc40000000000 */
[----:B------:R-:W-:Y:S01]  /*0820*/  IABS R19, R197 ;  /* 0x000000c500137213 */ /* 0x000fe20000000000 */
[----:B------:R-:W-:Y:S01]  /*0830*/  IMAD.MOV.U32 R8, RZ, RZ, R10 ;  /* 0x000000ffff087224 */ /* 0x000fe200078e000a */
[C-C-:B------:R-:W-:Y:S01]  /*0840*/  LOP3.LUT R192, R169.reuse, 0x12, R0.reuse, 0xfe, !PT ;  /* 0x00000012a9c07812 */ /* 0x140fe200078efe00 */
[----:B------:R-:W-:Y:S01]  /*0850*/  IMAD.MOV.U32 R10, RZ, RZ, R17 ;  /* 0x000000ffff0a7224 */ /* 0x000fe200078e0011 */
[----:B------:R-:W-:Y:S01]  /*0860*/  LOP3.LUT R185, R169, 0x1c, R0, 0xfe, !PT ;  /* 0x0000001ca9b97812 */ /* 0x000fe200078efe00 */
[----:B------:R-:W-:Y:S01]  /*0870*/  IMAD R6, R13, R2, R16 ;  /* 0x000000020d067224 */ /* 0x000fe200078e0210 */
[----:B------:R-:W-:Y:S01]  /*0880*/  IABS R37, R192 ;  /* 0x000000c000257213 */ /* 0x000fe20000000000 */
[----:B------:R-:W-:Y:S01]  /*0890*/  IMAD R9, R8, R5, RZ ;  /* 0x0000000508097224 */ /* 0x000fe200078e02ff */
[----:B------:R-:W-:Y:S01]  /*08a0*/  IABS R47, R185 ;  /* 0x000000b9002f7213 */ /* 0x000fe20000000000 */
[----:B------:R-:W-:Y:S01]  /*08b0*/  IMAD.MOV.U32 R2, RZ, RZ, RZ ;  /* 0x000000ffff027224 */ /* 0x000fe200078e00ff */
[--C-:B------:R-:W-:Y:S01]  /*08c0*/  LOP3.LUT R180, R169, 0x26, R0.reuse, 0xfe, !PT ;  /* 0x00000026a9b47812 */ /* 0x100fe200078efe00 */
[----:B------:R-:W-:Y:S01]  /*08d0*/  IMAD.HI.U32 R8, R7, R10, RZ ;  /* 0x0000000a07087227 */ /* 0x000fe200078e00ff */
[----:B------:R-:W-:-:S02]  /*08e0*/  LOP3.LUT R200, R169, 0x2, R0, 0xfe, !PT ;  /* 0x00000002a9c87812 */ /* 0x000fc400078efe00 */
[----:B------:R-:W-:Y:S01]  /*08f0*/  IABS R57, R180 ;  /* 0x000000b400397213 */ /* 0x000fe20000000000 */
[----:B------:R-:W-:Y:S01]  /*0900*/  IMAD.HI.U32 R2, R3, R9, R2 ;  /* 0x0000000903027227 */ /* 0x000fe200078e0002 */
[----:B------:R-:W-:Y:S02]  /*0910*/  LOP3.LUT R175, R169, 0x30, R0, 0xfe, !PT ;  /* 0x00000030a9af7812 */ /* 0x000fe400078efe00 */
[----:B------:R-:W-:Y:S01]  /*0920*/  IABS R13, R200 ;  /* 0x000000c8000d7213 */ /* 0x000fe20000000000 */
[----:B------:R-:W-:Y:S01]  /*0930*/  IMAD.MOV R9, RZ, RZ, -R8 ;  /* 0x000000ffff097224 */ /* 0x000fe200078e0a08 */
[----:B------:R-:W-:Y:S01]  /*0940*/  IABS R69, R175 ;  /* 0x000000af00457213 */ /* 0x000fe20000000000 */
[----:B------:R-:W-:Y:S01]  /*0950*/  IMAD.IADD R6, R11, 0x1, R6 ;  /* 0x000000010b067824 */ /* 0x000fe200078e0206 */
[C---:B------:R-:W-:Y:S01]  /*0960*/  LOP3.LUT R199, R169.reuse, 0x4, R0, 0xfe, !PT ;  /* 0x00000004a9c77812 */ /* 0x040fe200078efe00 */
[----:B------:R-:W-:Y:S01]  /*0970*/  IMAD R9, R4, R9, R10 ;  /* 0x0000000904097224 */ /* 0x000fe200078e020a */
[--C-:B------:R-:W-:Y:S01]  /*0980*/  LOP3.LUT R168, R169, 0x3e, R0.reuse, 0xfe, !PT ;  /* 0x0000003ea9a87812 */ /* 0x100fe200078efe00 */
[----:B------:R-:W-:Y:S01]  /*0990*/  IMAD.HI.U32 R10, R7, R19, RZ ;  /* 0x00000013070a7227 */ /* 0x000fe200078e00ff */
[----:B------:R-:W-:-:S02]  /*09a0*/  LOP3.LUT R198, R169, 0x6, R0, 0xfe, !PT ;  /* 0x00000006a9c67812 */ /* 0x000fc400078efe00 */
[----:B------:R-:W-:Y:S01]  /*09b0*/  IABS R83, R168 ;  /* 0x000000a800537213 */ /* 0x000fe20000000000 */
[----:B------:R-:W-:Y:S01]  /*09c0*/  IMAD.MOV R10, RZ, RZ, -R10 ;  /* 0x000000ffff0a7224 */ /* 0x000fe200078e0a0a */
[----:B------:R-:W-:Y:S01]  /*09d0*/  IABS R17, R198 ;  /* 0x000000c600117213 */ /* 0x000fe20000000000 */
[----:B------:R-:W-:Y:S01]  /*09e0*/  IMAD.MOV.U32 R11, RZ, RZ, R13 ;  /* 0x000000ffff0b7224 */ /* 0x000fe200078e000d */
[----:B------:R-:W-:Y:S01]  /*09f0*/  IABS R13, R199 ;  /* 0x000000c7000d7213 */ /* 0x000fe20000000000 */
[----:B------:R-:W-:Y:S01]  /*0a00*/  IMAD R19, R4, R10, R19 ;  /* 0x0000000a04137224 */ /* 0x000fe200078e0213 */
[--C-:B------:R-:W-:Y:S01]  /*0a10*/  LOP3.LUT R196, R169, 0xa, R0.reuse, 0xfe, !PT ;  /* 0x0000000aa9c47812 */ /* 0x100fe200078efe00 */
[----:B------:R-:W-:Y:S01]  /*0a20*/  IMAD.HI.U32 R10, R7, R37, RZ ;  /* 0x00000025070a7227 */ /* 0x000fe200078e00ff */
[----:B------:R-:W-:Y:S02]  /*0a30*/  LOP3.LUT R195, R169, 0xc, R0, 0xfe, !PT ;  /* 0x0000000ca9c37812 */ /* 0x000fe400078efe00 */
[----:B------:R-:W-:Y:S01]  /*0a40*/  IABS R21, R196 ;  /* 0x000000c400157213 */ /* 0x000fe20000000000 */
[----:B------:R-:W-:Y:S01]  /*0a50*/  IMAD.MOV R10, RZ, RZ, -R10 ;  /* 0x000000ffff0a7224 */ /* 0x000fe200078e0a0a */
[----:B------:R-:W-:Y:S01]  /*0a60*/  IABS R23, R195 ;  /* 0x000000c300177213 */ /* 0x000fe20000000000 */
[----:B------:R-:W-:Y:S01]  /*0a70*/  IMAD.HI.U32 R3, R7, R11, RZ ;  /* 0x0000000b07037227 */ /* 0x000fe200078e00ff */
[----:B------:R-:W-:-:S02]  /*0a80*/  LOP3.LUT R194, R169, 0xe, R0, 0xfe, !PT ;  /* 0x0000000ea9c27812 */ /* 0x000fc400078efe00 */
[--C-:B------:R-:W-:Y:S01]  /*0a90*/  LOP3.LUT R193, R169, 0x10, R0.reuse, 0xfe, !PT ;  /* 0x00000010a9c17812 */ /* 0x100fe200078efe00 */
[C---:B------:R-:W-:Y:S01]  /*0aa0*/  IMAD R37, R4.reuse, R10, R37 ;  /* 0x0000000a04257224 */ /* 0x040fe200078e0225 */
[----:B------:R-:W-:Y:S01]  /*0ab0*/  IABS R29, R194 ;  /* 0x000000c2001d7213 */ /* 0x000fe20000000000 */
[----:B------:R-:W-:Y:S01]  /*0ac0*/  IMAD.HI.U32 R10, R7, R47, RZ ;  /* 0x0000002f070a7227 */ /* 0x000fe200078e00ff */
[----:B------:R-:W-:Y:S02]  /*0ad0*/  IABS R31, R193 ;  /* 0x000000c1001f7213 */ /* 0x000fe40000000000 */
[C---:B------:R-:W-:Y:S01]  /*0ae0*/  LOP3.LUT R189, R169.reuse, 0x14, R0, 0xfe, !PT ;  /* 0x00000014a9bd7812 */ /* 0x040fe200078efe00 */
[----:B------:R-:W-:Y:S01]  /*0af0*/  IMAD.MOV R10, RZ, RZ, -R10 ;  /* 0x000000ffff0a7224 */ /* 0x000fe200078e0a0a */
[C---:B------:R-:W-:Y:S01]  /*0b00*/  ISETP.GT.U32.AND P1, PT, R4.reuse, R9, PT ;  /* 0x000000090400720c */ /* 0x040fe20003f24070 */
[----:B------:R-:W-:Y:S01]  /*0b10*/  IMAD.MOV R8, RZ, RZ, -R3 ;  /* 0x000000ffff087224 */ /* 0x000fe200078e0a03 */
[----:B------:R-:W-:Y:S01]  /*0b20*/  IABS R39, R189 ;  /* 0x000000bd00277213 */ /* 0x000fe20000000000 */
[----:B------:R-:W-:Y:S01]  /*0b30*/  IMAD R47, R4, R10, R47 ;  /* 0x0000000a042f7224 */ /* 0x000fe200078e022f */
[--C-:B------:R-:W-:Y:S01]  /*0b40*/  LOP3.LUT R188, R169, 0x16, R0.reuse, 0xfe, !PT ;  /* 0x00000016a9bc7812 */ /* 0x100fe200078efe00 */
[----:B------:R-:W-:Y:S01]  /*0b50*/  IMAD.HI.U32 R10, R7, R57, RZ ;  /* 0x00000039070a7227 */ /* 0x000fe200078e00ff */
[----:B------:R-:W-:-:S02]  /*0b60*/  LOP3.LUT R187, R169, 0x18, R0, 0xfe, !PT ;  /* 0x00000018a9bb7812 */ /* 0x000fc400078efe00 */
[----:B------:R-:W-:Y:S01]  /*0b70*/  IABS R41, R188 ;  /* 0x000000bc00297213 */ /* 0x000fe20000000000 */
[----:B------:R-:W-:Y:S01]  /*0b80*/  IMAD.MOV R10, RZ, RZ, -R10 ;  /* 0x000000ffff0a7224 */ /* 0x000fe200078e0a0a */
[C---:B------:R-:W-:Y:S01]  /*0b90*/  ISETP.GT.U32.AND P3, PT, R4.reuse, R19, PT ;  /* 0x000000130400720c */ /* 0x040fe20003f64070 */
[----:B------:R-:W-:Y:S01]  /*0ba0*/  IMAD.HI.U32 R3, R7, R13, RZ ;  /* 0x0000000d07037227 */ /* 0x000fe200078e00ff */
[--C-:B------:R-:W-:Y:S02]  /*0bb0*/  LOP3.LUT R186, R169, 0x1a, R0.reuse, 0xfe, !PT ;  /* 0x0000001aa9ba7812 */ /* 0x100fe400078efe00 */
[----:B------:R-:W-:Y:S01]  /*0bc0*/  IABS R43, R187 ;  /* 0x000000bb002b7213 */ /* 0x000fe20000000000 */
[----:B------:R-:W-:Y:S01]  /*0bd0*/  IMAD R57, R4, R10, R57 ;  /* 0x0000000a04397224 */ /* 0x000fe200078e0239 */
[----:B------:R-:W-:Y:S01]  /*0be0*/  IABS R45, R186 ;  /* 0x000000ba002d7213 */ /* 0x000fe20000000000 */
[----:B------:R-:W-:Y:S01]  /*0bf0*/  IMAD.HI.U32 R10, R7, R69, RZ ;  /* 0x00000045070a7227 */ /* 0x000fe200078e00ff */
[----:B------:R-:W-:-:S02]  /*0c00*/  LOP3.LUT R184, R169, 0x1e, R0, 0xfe, !PT ;  /* 0x0000001ea9b87812 */ /* 0x000fc400078efe00 */
[C---:B------:R-:W-:Y:S01]  /*0c10*/  LOP3.LUT R183, R169.reuse, 0x20, R0, 0xfe, !PT ;  /* 0x00000020a9b77812 */ /* 0x040fe200078efe00 */
[----:B------:R-:W-:Y:S01]  /*0c20*/  IMAD.MOV R10, RZ, RZ, -R10 ;  /* 0x000000ffff0a7224 */ /* 0x000fe200078e0a0a */
[----:B------:R-:W-:Y:S01]  /*0c30*/  IABS R49, R184 ;  /* 0x000000b800317213 */ /* 0x000fe20000000000 */
[C---:B------:R-:W-:Y:S01]  /*0c40*/  IMAD R11, R4.reuse, R8, R11 ;  /* 0x00000008040b7224 */ /* 0x040fe200078e020b */
[----:B------:R-:W-:Y:S01]  /*0c50*/  IABS R51, R183 ;  /* 0x000000b700337213 */ /* 0x000fe20000000000 */
[C---:B------:R-:W-:Y:S01]  /*0c60*/  IMAD R69, R4.reuse, R10, R69 ;  /* 0x0000000a04457224 */ /* 0x040fe200078e0245 */
[--C-:B------:R-:W-:Y:S01]  /*0c70*/  LOP3.LUT R182, R169, 0x22, R0.reuse, 0xfe, !PT ;  /* 0x00000022a9b67812 */ /* 0x100fe200078efe00 */
[----:B------:R-:W-:Y:S01]  /*0c80*/  IMAD.HI.U32 R10, R7, R83, RZ ;  /* 0x00000053070a7227 */ /* 0x000fe200078e00ff */
[----:B------:R-:W-:Y:S02]  /*0c90*/  ISETP.GT.U32.AND P5, PT, R4, R11, PT ;  /* 0x0000000b0400720c */ /* 0x000fe40003fa4070 */
[----:B------:R-:W-:Y:S01]  /*0ca0*/  LOP3.LUT R181, R169, 0x24, R0, 0xfe, !PT ;  /* 0x00000024a9b57812 */ /* 0x000fe200078efe00 */
[----:B------:R-:W-:Y:S01]  /*0cb0*/  IMAD.HI.U32 R8, R7, R17, RZ ;  /* 0x0000001107087227 */ /* 0x000fe200078e00ff */
[----:B------:R-:W-:-:S02]  /*0cc0*/  IABS R53, R182 ;  /* 0x000000b600357213 */ /* 0x000fc40000000000 */
[----:B------:R-:W-:Y:S01]  /*0cd0*/  IABS R55, R181 ;  /* 0x000000b500377213 */ /* 0x000fe20000000000 */
[----:B------:R-:W-:Y:S01]  /*0ce0*/  IMAD.MOV R3, RZ, RZ, -R3 ;  /* 0x000000ffff037224 */ /* 0x000fe200078e0a03 */
[C---:B------:R-:W-:Y:S01]  /*0cf0*/  LOP3.LUT R179, R169.reuse, 0x28, R0, 0xfe, !PT ;  /* 0x00000028a9b37812 */ /* 0x040fe200078efe00 */
[----:B------:R-:W-:Y:S01]  /*0d00*/  IMAD.MOV R16, RZ, RZ, -R10 ;  /* 0x000000ffff107224 */ /* 0x000fe200078e0a0a */
[----:B------:R-:W-:Y:S01]  /*0d10*/  LOP3.LUT R178, R169, 0x2a, R0, 0xfe, !PT ;  /* 0x0000002aa9b27812 */ /* 0x000fe200078efe00 */
[----:B------:R-:W-:Y:S01]  /*0d20*/  IMAD.MOV R8, RZ, RZ, -R8 ;  /* 0x000000ffff087224 */ /* 0x000fe200078e0a08 */
[----:B------:R-:W-:Y:S01]  /*0d30*/  IABS R61, R179 ;  /* 0x000000b3003d7213 */ /* 0x000fe20000000000 */
[----:B------:R-:W-:Y:S01]  /*0d40*/  IMAD R13, R4, R3, R13 ;  /* 0x00000003040d7224 */ /* 0x000fe200078e020d */
[----:B------:R-:W-:Y:S01]  /*0d50*/  IABS R63, R178 ;  /* 0x000000b2003f7213 */ /* 0x000fe20000000000 */
[----:B------:R-:W-:Y:S01]  /*0d60*/  IMAD.HI.U32 R3, R7, R21, RZ ;  /* 0x0000001507037227 */ /* 0x000fe200078e00ff */
[----:B------:R-:W-:-:S02]  /*0d70*/  LOP3.LUT R177, R169, 0x2c, R0, 0xfe, !PT ;  /* 0x0000002ca9b17812 */ /* 0x000fc400078efe00 */
[C---:B------:R-:W-:Y:S01]  /*0d80*/  ISETP.GT.U32.AND P0, PT, R4.reuse, R13, PT ;  /* 0x0000000d0400720c */ /* 0x040fe20003f04070 */
[C---:B------:R-:W-:Y:S01]  /*0d90*/  IMAD R83, R4.reuse, R16, R83 ;  /* 0x0000001004537224 */ /* 0x040fe200078e0253 */
[--C-:B------:R-:W-:Y:S01]  /*0da0*/  LOP3.LUT R176, R169, 0x2e, R0.reuse, 0xfe, !PT ;  /* 0x0000002ea9b07812 */ /* 0x100fe200078efe00 */
[C---:B------:R-:W-:Y:S01]  /*0db0*/  IMAD R17, R4.reuse, R8, R17 ;  /* 0x0000000804117224 */ /* 0x040fe200078e0211 */
[----:B------:R-:W-:Y:S01]  /*0dc0*/  IABS R65, R177 ;  /* 0x000000b100417213 */ /* 0x000fe20000000000 */
[----:B------:R-:W-:Y:S01]  /*0dd0*/  IMAD.MOV R8, RZ, RZ, -R3 ;  /* 0x000000ffff087224 */ /* 0x000fe200078e0a03 */
[C---:B------:R-:W-:Y:S01]  /*0de0*/  ISETP.GT.U32.AND P6, PT, R4.reuse, R83, PT ;  /* 0x000000530400720c */ /* 0x040fe20003fc4070 */
[----:B------:R-:W-:Y:S01]  /*0df0*/  IMAD.HI.U32 R3, R7, R23, RZ ;  /* 0x0000001707037227 */ /* 0x000fe200078e00ff */
[C---:B------:R-:W-:Y:S02]  /*0e00*/  ISETP.GT.U32.AND P4, PT, R4.reuse, R17, PT ;  /* 0x000000110400720c */ /* 0x040fe40003f84070 */
[----:B------:R-:W-:Y:S01]  /*0e10*/  IABS R67, R176 ;  /* 0x000000b000437213 */ /* 0x000fe20000000000 */
[C---:B------:R-:W-:Y:S01]  /*0e20*/  IMAD R21, R4.reuse, R8, R21 ;  /* 0x0000000804157224 */ /* 0x040fe200078e0215 */
[C-C-:B------:R-:W-:Y:S01]  /*0e30*/  LOP3.LUT R174, R169.reuse, 0x32, R0.reuse, 0xfe, !PT ;  /* 0x00000032a9ae7812 */ /* 0x140fe200078efe00 */
[----:B------:R-:W-:Y:S01]  /*0e40*/  IMAD.MOV R8, RZ, RZ, -R3 ;  /* 0x000000ffff087224 */ /* 0x000fe200078e0a03 */
[----:B------:R-:W-:Y:S01]  /*0e50*/  LOP3.LUT R173, R169, 0x34, R0, 0xfe, !PT ;  /* 0x00000034a9ad7812 */ /* 0x000fe200078efe00 */
[----:B------:R-:W-:Y:S01]  /*0e60*/  IMAD.HI.U32 R3, R7, R29, RZ ;  /* 0x0000001d07037227 */ /* 0x000fe200078e00ff */
[----:B------:R-:W-:-:S02]  /*0e70*/  ISETP.GT.U32.AND P2, PT, R4, R21, PT ;  /* 0x000000150400720c */ /* 0x000fc40003f44070 */
[----:B------:R-:W-:Y:S01]  /*0e80*/  IABS R71, R174 ;  /* 0x000000ae00477213 */ /* 0x000fe20000000000 */
[C---:B------:R-:W-:Y:S01]  /*0e90*/  IMAD R23, R4.reuse, R8, R23 ;  /* 0x0000000804177224 */ /* 0x040fe200078e0217 */
[----:B------:R-:W-:Y:S01]  /*0ea0*/  IABS R73, R173 ;  /* 0x000000ad00497213 */ /* 0x000fe20000000000 */
[----:B------:R-:W-:Y:S01]  /*0eb0*/  IMAD.HI.U32 R8, R7, R31, RZ ;  /* 0x0000001f07087227 */ /* 0x000fe200078e00ff */
[C-C-:B------:R-:W-:Y:S02]  /*0ec0*/  LOP3.LUT R172, R169.reuse, 0x36, R0.reuse, 0xfe, !PT ;  /* 0x00000036a9ac7812 */ /* 0x140fe400078efe00 */
[C---:B------:R-:W-:Y:S01]  /*0ed0*/  LOP3.LUT R170, R169.reuse, 0x3a, R0, 0xfe, !PT ;  /* 0x0000003aa9aa7812 */ /* 0x040fe200078efe00 */
[----:B------:R-:W-:Y:S01]  /*0ee0*/  IMAD.MOV R3, RZ, RZ, -R3 ;  /* 0x000000ffff037224 */ /* 0x000fe200078e0a03 */
[----:B------:R-:W-:Y:S01]  /*0ef0*/  IABS R75, R172 ;  /* 0x000000ac004b7213 */ /* 0x000fe20000000000 */
[----:B------:R-:W-:Y:S01]  /*0f00*/  IMAD.MOV R8, RZ, RZ, -R8 ;  /* 0x000000ffff087224 */ /* 0x000fe200078e0a08 */
[----:B------:R-:W-:Y:S01]  /*0f10*/  IABS R79, R170 ;  /* 0x000000aa004f7213 */ /* 0x000fe20000000000 */
[----:B------:R-:W-:Y:S01]  /*0f20*/  IMAD R29, R4, R3, R29 ;  /* 0x00000003041d7224 */ /* 0x000fe200078e021d */
[--C-:B------:R-:W-:Y:S01]  /*0f30*/  LOP3.LUT R171, R169, 0x38, R0.reuse, 0xfe, !PT ;  /* 0x00000038a9ab7812 */ /* 0x100fe200078efe00 */
[----:B------:R-:W-:Y:S01]  /*0f40*/  IMAD.HI.U32 R3, R7, R39, RZ ;  /* 0x0000002707037227 */ /* 0x000fe200078e00ff */
[----:B------:R-:W-:-:S02]  /*0f50*/  LOP3.LUT R169, R169, 0x3c, R0, 0xfe, !PT ;  /* 0x0000003ca9a97812 */ /* 0x000fc400078efe00 */
[----:B------:R-:W-:Y:S01]  /*0f60*/  IABS R77, R171 ;  /* 0x000000ab004d7213 */ /* 0x000fe20000000000 */
[--C-:B------:R-:W-:Y:S01]  /*0f70*/  @!P6 IMAD.IADD R83, R83, 0x1, -R4.reuse ;  /* 0x000000015353e824 */ /* 0x100fe200078e0a04 */
[----:B------:R-:W-:Y:S01]  /*0f80*/  IABS R81, R169 ;  /* 0x000000a900517213 */ /* 0x000fe20000000000 */
[--C-:B------:R-:W-:Y:S01]  /*0f90*/  @!P5 IMAD.IADD R11, R11, 0x1, -R4.reuse ;  /* 0x000000010b0bd824 */ /* 0x100fe200078e0a04 */
[----:B------:R-:W-:Y:S01]  /*0fa0*/  LOP3.LUT R221, R0, 0x2, RZ, 0xfc, !PT ;  /* 0x0000000200dd7812 */ /* 0x000fe200078efcff */
[----:B------:R-:W-:Y:S01]  /*0fb0*/  IMAD R31, R4, R8, R31 ;  /* 0x00000008041f7224 */ /* 0x000fe200078e021f */
[----:B------:R-:W-:Y:S01]  /*0fc0*/  LOP3.LUT R220, R0, 0x20, RZ, 0xfc, !PT ;  /* 0x0000002000dc7812 */ /* 0x000fe200078efcff */
[----:B------:R-:W-:Y:S01]  /*0fd0*/  IMAD.MOV R8, RZ, RZ, -R3 ;  /* 0x000000ffff087224 */ /* 0x000fe200078e0a03 */
[C---:B------:R-:W-:Y:S01]  /*0fe0*/  ISETP.GT.U32.AND P5, PT, R4.reuse, R11, PT ;  /* 0x0000000b0400720c */ /* 0x040fe20003fa4070 */
[----:B------:R-:W-:Y:S01]  /*0ff0*/  @!P1 IMAD.IADD R9, R9, 0x1, -R4 ;  /* 0x0000000109099824 */ /* 0x000fe200078e0a04 */
[----:B------:R-:W-:Y:S01]  /*1000*/  ISETP.GT.U32.AND P1, PT, R4, R83, PT ;  /* 0x000000530400720c */ /* 0x000fe20003f24070 */
[----:B------:R-:W-:Y:S01]  /*1010*/  IMAD.HI.U32 R3, R7, R41, RZ ;  /* 0x0000002907037227 */ /* 0x000fe200078e00ff */
[----:B------:R-:W-:-:S02]  /*1020*/  LOP3.LUT R219, R0, 0x22, RZ, 0xfc, !PT ;  /* 0x0000002200db7812 */ /* 0x000fc400078efcff */
[----:B------:R-:W-:Y:S01]  /*1030*/  LOP3.LUT R217, R0, 0x6, RZ, 0xfc, !PT ;  /* 0x0000000600d97812 */ /* 0x000fe200078efcff */
[----:B------:R-:W-:Y:S01]  /*1040*/  IMAD R39, R4, R8, R39 ;  /* 0x0000000804277224 */ /* 0x000fe200078e0227 */
[C---:B------:R-:W-:Y:S01]  /*1050*/  LOP3.LUT R218, R0.reuse, 0x4, RZ, 0xfc, !PT ;  /* 0x0000000400da7812 */ /* 0x040fe200078efcff */
[----:B------:R-:W-:Y:S01]  /*1060*/  IMAD.MOV R8, RZ, RZ, -R3 ;  /* 0x000000ffff087224 */ /* 0x000fe200078e0a03 */
[C---:B------:R-:W-:Y:S01]  /*1070*/  LOP3.LUT R216, R0.reuse, 0x24, RZ, 0xfc, !PT ;  /* 0x0000002400d87812 */ /* 0x040fe200078efcff */
[----:B------:R-:W-:Y:S01]  /*1080*/  IMAD.HI.U32 R3, R7, R43, RZ ;  /* 0x0000002b07037227 */ /* 0x000fe200078e00ff */
[C---:B------:R-:W-:Y:S02]  /*1090*/  LOP3.LUT R215, R0.reuse, 0x26, RZ, 0xfc, !PT ;  /* 0x0000002600d77812 */ /* 0x040fe400078efcff */
[----:B------:R-:W-:Y:S01]  /*10a0*/  LOP3.LUT R214, R0, 0x8, RZ, 0xfc, !PT ;  /* 0x0000000800d67812 */ /* 0x000fe200078efcff */
[--C-:B------:R-:W-:Y:S01]  /*10b0*/  @!P0 IMAD.IADD R13, R13, 0x1, -R4.reuse ;  /* 0x000000010d0d8824 */ /* 0x100fe200078e0a04 */
[----:B------:R-:W-:Y:S01]  /*10c0*/  ISETP.GT.U32.AND P0, PT, R4, R9, PT ;  /* 0x000000090400720c */ /* 0x000fe20003f04070 */
[----:B------:R-:W-:Y:S01]  /*10d0*/  @!P4 IMAD.IADD R17, R17, 0x1, -R4 ;  /* 0x000000011111c824 */ /* 0x000fe200078e0a04 */
[----:B------:R-:W-:Y:S01]  /*10e0*/  LOP3.LUT R213, R0, 0xa, RZ, 0xfc, !PT ;  /* 0x0000000a00d57812 */ /* 0x000fe200078efcff */
[C---:B------:R-:W-:Y:S01]  /*10f0*/  IMAD R41, R4.reuse, R8, R41 ;  /* 0x0000000804297224 */ /* 0x040fe200078e0229 */
[----:B------:R-:W-:Y:S01]  /*1100*/  ISETP.GT.U32.AND P4, PT, R4, R13, PT ;  /* 0x0000000d0400720c */ /* 0x000fe20003f84070 */
[----:B------:R-:W-:Y:S01]  /*1110*/  IMAD.HI.U32 R8, R7, R45, RZ ;  /* 0x0000002d07087227 */ /* 0x000fe200078e00ff */
[----:B------:R-:W-:-:S02]  /*1120*/  LOP3.LUT R212, R0, 0x28, RZ, 0xfc, !PT ;  /* 0x0000002800d47812 */ /* 0x000fc400078efcff */
[C---:B------:R-:W-:Y:S01]  /*1130*/  LOP3.LUT R210, R0.reuse, 0xc, RZ, 0xfc, !PT ;  /* 0x0000000c00d27812 */ /* 0x040fe200078efcff */
[----:B------:R-:W-:Y:S01]  /*1140*/  IMAD.MOV R3, RZ, RZ, -R3 ;  /* 0x000000ffff037224 */ /* 0x000fe200078e0a03 */
[----:B------:R-:W-:Y:S01]  /*1150*/  LOP3.LUT R211, R0, 0x2a, RZ, 0xfc, !PT ;  /* 0x0000002a00d37812 */ /* 0x000fe200078efcff */
[----:B------:R-:W-:Y:S01]  /*1160*/  @!P3 IMAD.IADD R19, R19, 0x1, -R4 ;  /* 0x000000011313b824 */ /* 0x000fe200078e0a04 */
[----:B------:R-:W-:Y:S01]  /*1170*/  ISETP.GT.U32.AND P3, PT, R4, R17, PT ;  /* 0x000000110400720c */ /* 0x000fe20003f64070 */
[----:B------:R-:W-:Y:S01]  /*1180*/  IMAD.MOV R8, RZ, RZ, -R8 ;  /* 0x000000ffff087224 */ /* 0x000fe200078e0a08 */
[----:B------:R-:W-:Y:S01]  /*1190*/  LOP3.LUT R209, R0, 0xe, RZ, 0xfc, !PT ;  /* 0x0000000e00d17812 */ /* 0x000fe200078efcff */
[----:B------:R-:W-:Y:S01]  /*11a0*/  IMAD R43, R4, R3, R43 ;  /* 0x00000003042b7224 */ /* 0x000fe200078e022b */
[----:B------:R-:W-:Y:S01]  /*11b0*/  LOP3.LUT R208, R0, 0x2c, RZ, 0xfc, !PT ;  /* 0x0000002c00d07812 */ /* 0x000fe200078efcff */
[--C-:B------:R-:W-:Y:S01]  /*11c0*/  @!P1 IMAD.IADD R83, R83, 0x1, -R4.reuse ;  /* 0x0000000153539824 */ /* 0x100fe200078e0a04 */
        /* <DEDUP_REMOVED lines=14> */
[C---:B------:R-:W-:Y:S01]  /*12b0*/  ISETP.GT.U32.AND P2, PT, R4.reuse, R19, PT ;  /* 0x000000130400720c */ /* 0x040fe20003f44070 */
[----:B------:R-:W-:Y:S01]  /*12c0*/  IMAD R49, R4, R8, R49 ;  /* 0x0000000804317224 */ /* 0x000fe200078e0231 */
[----:B------:R-:W-:Y:S01]  /*12d0*/  LOP3.LUT R88, R0, 0x18, RZ, 0xfc, !PT ;  /* 0x0000001800587812 */ /* 0x000fe200078efcff */
[----:B------:R-:W-:Y:S01]  /*12e0*/  IMAD.MOV R8, RZ, RZ, -R3 ;  /* 0x000000ffff087224 */ /* 0x000fe200078e0a03 */
[C---:B------:R-:W-:Y:S01]  /*12f0*/  ISETP.GT.U32.AND P6, PT, R4.reuse, R21, PT ;  /* 0x000000150400720c */ /* 0x040fe20003fc4070 */
[--C-:B------:R-:W-:Y:S01]  /*1300*/  @!P0 IMAD.IADD R9, R9, 0x1, -R4.reuse ;  /* 0x0000000109098824 */ /* 0x100fe200078e0a04 */
[C---:B------:R-:W-:Y:S01]  /*1310*/  ISETP.GT.U32.AND P0, PT, R4.reuse, R29, PT ;  /* 0x0000001d0400720c */ /* 0x040fe20003f04070 */
        /* <DEDUP_REMOVED lines=8> */
[----:B------:R-:W-:Y:S01]  /*13a0*/  LOP3.LUT R72, R0, 0x3c, RZ, 0xfc, !PT ;  /* 0x0000003c00487812 */ /* 0x000fe200078efcff */
[--C-:B------:R-:W-:Y:S01]  /*13b0*/  @!P1 IMAD.IADD R23, R23, 0x1, -R4.reuse ;  /* 0x0000000117179824 */ /* 0x100fe200078e0a04 */
[C---:B------:R-:W-:Y:S01]  /*13c0*/  ISETP.GT.U32.AND P1, PT, R4.reuse, R45, PT ;  /* 0x0000002d0400720c */ /* 0x040fe20003f24070 */
[----:B------:R-:W-:Y:S01]  /*13d0*/  @!P5 IMAD.IADD R31, R31, 0x1, -R4 ;  /* 0x000000011f1fd824 */ /* 0x000fe200078e0a04 */
[----:B------:R-:W-:Y:S01]  /*13e0*/  ISETP.GT.U32.AND P5, PT, R4, R49, PT ;  /* 0x000000310400720c */ /* 0x000fe20003fa4070 */
[----:B------:R-:W-:-:S04]  /*13f0*/  IMAD.HI.U32 R8, R7, R55, RZ ;  /* 0x0000003707087227 */ /* 0x000fc800078e00ff */
[----:B------:R-:W-:Y:S02]  /*1400*/  IMAD.MOV R3, RZ, RZ, -R3 ;  /* 0x000000ffff037224 */ /* 0x000fe400078e0a03 */
[----:B------:R-:W-:Y:S02]  /*1410*/  IMAD.MOV R8, RZ, RZ, -R8 ;  /* 0x000000ffff087224 */ /* 0x000fe400078e0a08 */
[----:B------:R-:W-:Y:S02]  /*1420*/  IMAD R53, R4, R3, R53 ;  /* 0x0000000304357224 */ /* 0x000fe400078e0235 */
[----:B------:R-:W-:-:S04]  /*1430*/  IMAD.HI.U32 R3, R7, R61, RZ ;  /* 0x0000003d07037227 */ /* 0x000fc800078e00ff */
[--C-:B------:R-:W-:Y:S01]  /*1440*/  @!P2 IMAD.IADD R19, R19, 0x1, -R4.reuse ;  /* 0x000000011313a824 */ /* 0x100fe200078e0a04 */
[C---:B------:R-:W-:Y:S01]  /*1450*/  ISETP.GT.U32.AND P2, PT, R4.reuse, R41, PT ;  /* 0x000000290400720c */ /* 0x040fe20003f44070 */
[C---:B------:R-:W-:Y:S02]  /*1460*/  IMAD R55, R4.reuse, R8, R55 ;  /* 0x0000000804377224 */ /* 0x040fe400078e0237 */
[----:B------:R-:W-:Y:S02]  /*1470*/  IMAD.MOV R8, RZ, RZ, -R3 ;  /* 0x000000ffff087224 */ /* 0x000fe400078e0a03 */
[--C-:B------:R-:W-:Y:S01]  /*1480*/  @!P0 IMAD.IADD R29, R29, 0x1, -R4.reuse ;  /* 0x000000011d1d8824 */ /* 0x100fe200078e0a04 */
[C---:B------:R-:W-:Y:S01]  /*1490*/  ISETP.GT.U32.AND P0, PT, R4.reuse, R47, PT ;  /* 0x0000002f0400720c */ /* 0x040fe20003f04070 */
[--C-:B------:R-:W-:Y:S01]  /*14a0*/  @!P4 IMAD.IADD R37, R37, 0x1, -R4.reuse ;  /* 0x000000012525c824 */ /* 0x100fe200078e0a04 */
[C---:B------:R-:W-:Y:S01]  /*14b0*/  ISETP.GT.U32.AND P4, PT, R4.reuse, R51, PT ;  /* 0x000000330400720c */ /* 0x040fe20003f84070 */
[----:B------:R-:W-:Y:S01]  /*14c0*/  @!P3 IMAD.IADD R39, R39, 0x1, -R4 ;  /* 0x000000012727b824 */ /* 0x000fe200078e0a04 */
[----:B------:R-:W-:Y:S01]  /*14d0*/  ISETP.GT.U32.AND P3, PT, R4, R53, PT ;  /* 0x000000350400720c */ /* 0x000fe20003f64070 */
[----:B------:R-:W-:-:S04]  /*14e0*/  IMAD.HI.U32 R3, R7, R63, RZ ;  /* 0x0000003f07037227 */ /* 0x000fc800078e00ff */
[C---:B------:R-:W-:Y:S02]  /*14f0*/  IMAD R61, R4.reuse, R8, R61 ;  /* 0x00000008043d7224 */ /* 0x040fe400078e023d */
[--C-:B------:R-:W-:Y:S01]  /*1500*/  @!P1 IMAD.IADD R45, R45, 0x1, -R4.reuse ;  /* 0x000000012d2d9824 */ /* 0x100fe200078e0a04 */
[C---:B------:R-:W-:Y:S01]  /*1510*/  ISETP.GT.U32.AND P1, PT, R4.reuse, R29, PT ;  /* 0x0000001d0400720c */ /* 0x040fe20003f24070 */
[----:B------:R-:W-:Y:S01]  /*1520*/  @!P5 IMAD.IADD R49, R49, 0x1, -R4 ;  /* 0x000000013131d824 */ /* 0x000fe200078e0a04 */
[----:B------:R-:W-:Y:S01]  /*1530*/  ISETP.GT.U32.AND P5, PT, R4, R37, PT ;  /* 0x000000250400720c */ /* 0x000fe20003fa4070 */
[----:B------:R-:W-:Y:S02]  /*1540*/  IMAD.MOV R8, RZ, RZ, -R3 ;  /* 0x000000ffff087224 */ /* 0x000fe400078e0a03 */
[----:B------:R-:W-:-:S04]  /*1550*/  IMAD.HI.U32 R3, R7, R65, RZ ;  /* 0x0000004107037227 */ /* 0x000fc800078e00ff */
[----:B------:R-:W-:Y:S02]  /*1560*/  IMAD R63, R4, R8, R63 ;  /* 0x00000008043f7224 */ /* 0x000fe400078e023f */
[----:B------:R-:W-:-:S04]  /*1570*/  IMAD.HI.U32 R8, R7, R67, RZ ;  /* 0x0000004307087227 */ /* 0x000fc800078e00ff */
[----:B------:R-:W-:Y:S02]  /*1580*/  IMAD.MOV R3, RZ, RZ, -R3 ;  /* 0x000000ffff037224 */ /* 0x000fe400078e0a03 */
[--C-:B------:R-:W-:Y:S01]  /*1590*/  @!P2 IMAD.IADD R41, R41, 0x1, -R4.reuse ;  /* 0x000000012929a824 */ /* 0x100fe200078e0a04 */
[C---:B------:R-:W-:Y:S01]  /*15a0*/  ISETP.GT.U32.AND P2, PT, R4.reuse, R55, PT ;  /* 0x000000370400720c */ /* 0x040fe20003f44070 */
[----:B------:R-:W-:Y:S01]  /*15b0*/  @!P6 IMAD.IADD R21, R21, 0x1, -R4 ;  /* 0x000000011515e824 */ /* 0x000fe200078e0a04 */
[C---:B------:R-:W-:Y:S01]  /*15c0*/  ISETP.GT.U32.AND P6, PT, R4.reuse, R43, PT ;  /* 0x0000002b0400720c */ /* 0x040fe20003fc4070 */
[----:B------:R-:W-:Y:S02]  /*15d0*/  IMAD.MOV R8, RZ, RZ, -R8 ;  /* 0x000000ffff087224 */ /* 0x000fe400078e0a08 */
[C---:B------:R-:W-:Y:S02]  /*15e0*/  IMAD R65, R4.reuse, R3, R65 ;  /* 0x0000000304417224 */ /* 0x040fe400078e0241 */
        /* <DEDUP_REMOVED lines=10> */
[--C-:B------:R-:W-:Y:S01]  /*1690*/  @!P4 IMAD.IADD R51, R51, 0x1, -R4.reuse ;  /* 0x000000013333c824 */ /* 0x100fe200078e0a04 */
[C---:B------:R-:W-:Y:S01]  /*16a0*/  ISETP.GT.U32.AND P4, PT, R4.reuse, R39, PT ;  /* 0x000000270400720c */ /* 0x040fe20003f84070 */
[----:B------:R-:W-:Y:S02]  /*16b0*/  IMAD.MOV R3, RZ, RZ, -R3 ;  /* 0x000000ffff037224 */ /* 0x000fe400078e0a03 */
[--C-:B------:R-:W-:Y:S01]  /*16c0*/  @!P6 IMAD.IADD R43, R43, 0x1, -R4.reuse ;  /* 0x000000012b2be824 */ /* 0x100fe200078e0a04 */
[C---:B------:R-:W-:Y:S01]  /*16d0*/  ISETP.GT.U32.AND P6, PT, R4.reuse, R23, PT ;  /* 0x000000170400720c */ /* 0x040fe20003fc4070 */
[C---:B------:R-:W-:Y:S02]  /*16e0*/  IMAD R73, R4.reuse, R3, R73 ;  /* 0x0000000304497224 */ /* 0x040fe400078e0249 */
[----:B------:R-:W-:Y:S01]  /*16f0*/  @!P3 IMAD.IADD R41, R41, 0x1, -R4 ;  /* 0x000000012929b824 */ /* 0x000fe200078e0a04 */
[----:B------:R-:W-:Y:S01]  /*1700*/  ISETP.GT.U32.AND P3, PT, R4, R53, PT ;  /* 0x000000350400720c */ /* 0x000fe20003f64070 */
[----:B------:R-:W-:-:S04]  /*1710*/  IMAD.HI.U32 R3, R7, R75, RZ ;  /* 0x0000004b07037227 */ /* 0x000fc800078e00ff */
[--C-:B------:R-:W-:Y:S01]  /*1720*/  @!P2 IMAD.IADD R55, R55, 0x1, -R4.reuse ;  /* 0x000000013737a824 */ /* 0x100fe200078e0a04 */
[C---:B------:R-:W-:Y:S01]  /*1730*/  ISETP.GT.U32.AND P2, PT, R4.reuse, R43, PT ;  /* 0x0000002b0400720c */ /* 0x040fe20003f44070 */
        /* <DEDUP_REMOVED lines=9> */
[C---:B------:R-:W-:Y:S02]  /*17d0*/  IMAD R71, R4.reuse, R8, R71 ;  /* 0x0000000804477224 */ /* 0x040fe400078e0247 */
[C---:B------:R-:W-:Y:S02]  /*17e0*/  IMAD R75, R4.reuse, R10, R75 ;  /* 0x0000000a044b7224 */ /* 0x040fe400078e024b */
[C---:B------:R-:W-:Y:S02]  /*17f0*/  IMAD R79, R4.reuse, R3, R79 ;  /* 0x00000003044f7224 */ /* 0x040fe400078e024f */
[----:B------:R-:W-:Y:S01]  /*1800*/  @!P3 IMAD.IADD R53, R53, 0x1, -R4 ;  /* 0x000000013535b824 */ /* 0x000fe200078e0a04 */
[----:B------:R-:W-:Y:S01]  /*1810*/  ISETP.GT.U32.AND P3, PT, R4, R69, PT ;  /* 0x000000450400720c */ /* 0x000fe20003f64070 */
[----:B------:R-:W-:-:S04]  /*1820*/  IMAD.HI.U32 R8, R7, R77, RZ ;  /* 0x0000004d07087227 */ /* 0x000fc800078e00ff */
[----:B------:R-:W-:-:S04]  /*1830*/  IMAD.HI.U32 R7, R7, R81, RZ ;  /* 0x0000005107077227 */ /* 0x000fc800078e00ff */
[--C-:B------:R-:W-:Y:S01]  /*1840*/  @!P2 IMAD.IADD R43, R43, 0x1, -R4.reuse ;  /* 0x000000012b2ba824 */ /* 0x100fe200078e0a04 */
[C---:B------:R-:W-:Y:S01]  /*1850*/  ISETP.GT.U32.AND P2, PT, R4.reuse, R57, PT ;  /* 0x000000390400720c */ /* 0x040fe20003f44070 */
[--C-:B------:R-:W-:Y:S01]  /*1860*/  @!P1 IMAD.IADD R61, R61, 0x1, -R4.reuse ;  /* 0x000000013d3d9824 */ /* 0x100fe200078e0a04 */
[C---:B------:R-:W-:Y:S01]  /*1870*/  ISETP.GT.U32.AND P1, PT, R4.reuse, R75, PT ;  /* 0x0000004b0400720c */ /* 0x040fe20003f24070 */
[--C-:B------:R-:W-:Y:S01]  /*1880*/  @!P5 IMAD.IADD R65, R65, 0x1, -R4.reuse ;  /* 0x000000014141d824 */ /* 0x100fe200078e0a04 */
[C---:B------:R-:W-:Y:S01]  /*1890*/  ISETP.GT.U32.AND P5, PT, R4.reuse, R79, PT ;  /* 0x0000004f0400720c */ /* 0x040fe20003fa4070 */
[----:B------:R-:W-:Y:S02]  /*18a0*/  IMAD.MOV R7, RZ, RZ, -R7 ;  /* 0x000000ffff077224 */ /* 0x000fe400078e0a07 */
[----:B------:R-:W-:Y:S01]  /*18b0*/  @!P4 IMAD.IADD R51, R51, 0x1, -R4 ;  /* 0x000000013333c824 */ /* 0x000fe200078e0a04 */
[C---:B------:R-:W-:Y:S01]  /*18c0*/  ISETP.GT.U32.AND P4, PT, R4.reuse, R67, PT ;  /* 0x000000430400720c */ /* 0x040fe20003f84070 */
[----:B------:R-:W-:-:S02]  /*18d0*/  IMAD R81, R4, R7, R81 ;  /* 0x0000000704517224 */ /* 0x000fc400078e0251 */
[----:B------:R-:W-:Y:S02]  /*18e0*/  IMAD R205, R6, 0x40, R60 ;  /* 0x0000004006cd7824 */ /* 0x000fe400078e023c */
[--C-:B------:R-:W-:Y:S01]  /*18f0*/  @!P6 IMAD.IADD R23, R23, 0x1, -R4.reuse ;  /* 0x000000011717e824 */ /* 0x100fe200078e0a04 */
[C---:B------:R-:W-:Y:S01]  /*1900*/  ISETP.GT.U32.AND P6, PT, R4.reuse, R55, PT ;  /* 0x000000370400720c */ /* 0x040fe20003fc4070 */
[--C-:B------:R-:W-:Y:S01]  /*1910*/  @!P3 IMAD.IADD R69, R69, 0x1, -R4.reuse ;  /* 0x000000014545b824 */ /* 0x100fe200078e0a04 */
[C---:B------:R-:W-:Y:S01]  /*1920*/  ISETP.GT.U32.AND P3, PT, R4.reuse, R81, PT ;  /* 0x000000510400720c */ /* 0x040fe20003f64070 */
[--C-:B------:R-:W-:Y:S01]  /*1930*/  @!P2 IMAD.IADD R57, R57, 0x1, -R4.reuse ;  /* 0x000000013939a824 */ /* 0x100fe200078e0a04 */
[----:B------:R-:W-:Y:S01]  /*1940*/  IABS R24, R205 ;  /* 0x000000cd00187213 */ /* 0x000fe20000000000 */
[--C-:B------:R-:W-:Y:S01]  /*1950*/  @!P1 IMAD.IADD R75, R75, 0x1, -R4.reuse ;  /* 0x000000014b4b9824 */ /* 0x100fe200078e0a04 */
[C---:B------:R-:W-:Y:S01]  /*1960*/  ISETP.GT.U32.AND P1, PT, R4.reuse, R65, PT ;  /* 0x000000410400720c */ /* 0x040fe20003f24070 */
[--C-:B------:R-:W-:Y:S01]  /*1970*/  @!P5 IMAD.IADD R79, R79, 0x1, -R4.reuse ;  /* 0x000000014f4fd824 */ /* 0x100fe200078e0a04 */
[C---:B------:R-:W-:Y:S01]  /*1980*/  ISETP.GT.U32.AND P5, PT, R4.reuse, R69, PT ;  /* 0x000000450400720c */ /* 0x040fe20003fa4070 */
[----:B------:R-:W-:Y:S01]  /*1990*/  @!P4 IMAD.IADD R67, R67, 0x1, -R4 ;  /* 0x000000014343c824 */ /* 0x000fe200078e0a04 */
[----:B------:R-:W-:Y:S01]  /*19a0*/  ISETP.GT.U32.AND P4, PT, R4, R57, PT ;  /* 0x000000390400720c */ /* 0x000fe20003f84070 */
[----:B------:R-:W-:Y:S01]  /*19b0*/  IMAD.HI.U32 R2, R2, R24, RZ ;  /* 0x0000001802027227 */ /* 0x000fe200078e00ff */
[----:B------:R-:W-:-:S03]  /*19c0*/  ISETP.GT.U32.AND P2, PT, R4, R73, PT ;  /* 0x000000490400720c */ /* 0x000fc60003f44070 */
[----:B------:R-:W-:Y:S02]  /*19d0*/  IMAD.MOV R2, RZ, RZ, -R2 ;  /* 0x000000ffff027224 */ /* 0x000fe400078e0a02 */
[--C-:B------:R-:W-:Y:S01]  /*19e0*/  @!P6 IMAD.IADD R55, R55, 0x1, -R4.reuse ;  /* 0x000000013737e824 */ /* 0x100fe200078e0a04 */
[C---:B------:R-:W-:Y:S01]  /*19f0*/  ISETP.GT.U32.AND P6, PT, R4.reuse, R71, PT ;  /* 0x000000470400720c */ /* 0x040fe20003fc4070 */
[----:B------:R-:W-:Y:S02]  /*1a00*/  @!P3 IMAD.IADD R81, R81, 0x1, -R4 ;  /* 0x000000015151b824 */ /* 0x000fe400078e0a04 */
[----:B------:R-:W-:Y:S02]  /*1a10*/  IMAD R24, R5, R2, R24 ;  /* 0x0000000205187224 */ /* 0x000fe400078e0218 */
[--C-:B------:R-:W-:Y:S01]  /*1a20*/  @!P1 IMAD.IADD R65, R65, 0x1, -R4.reuse ;  /* 0x0000000141419824 */ /* 0x100fe200078e0a04 */
[C---:B------:R-:W-:Y:S01]  /*1a30*/  ISETP.GT.U32.AND P1, PT, R4.reuse, R75, PT ;  /* 0x0000004b0400720c */ /* 0x040fe20003f24070 */
[--C-:B------:R-:W-:Y:S01]  /*1a40*/  @!P5 IMAD.IADD R69, R69, 0x1, -R4.reuse ;  /* 0x000000014545d824 */ /* 0x100fe200078e0a04 */
[C---:B------:R-:W-:Y:S01]  /*1a50*/  ISETP.GT.U32.AND P5, PT, R4.reuse, R81, PT ;  /* 0x000000510400720c */ /* 0x040fe20003fa4070 */
[--C-:B------:R-:W-:Y:S01]  /*1a60*/  @!P4 IMAD.IADD R57, R57, 0x1, -R4.reuse ;  /* 0x000000013939c824 */ /* 0x100fe200078e0a04 */
[----:B------:R-:W-:Y:S01]  /*1a70*/  ISETP.GT.U32.AND P4, PT, R5, R24, PT ;  /* 0x000000180500720c */ /* 0x000fe20003f84070 */
[--C-:B------:R-:W-:Y:S01]  /*1a80*/  @!P0 IMAD.IADD R47, R47, 0x1, -R4.reuse ;  /* 0x000000012f2f8824 */ /* 0x100fe200078e0a04 */
[C---:B------:R-:W-:Y:S01]  /*1a90*/  ISETP.GT.U32.AND P0, PT, R4.reuse, R31, PT ;  /* 0x0000001f0400720c */ /* 0x040fe20003f04070 */
[----:B------:R-:W-:Y:S01]  /*1aa0*/  @!P6 IMAD.IADD R71, R71, 0x1, -R4 ;  /* 0x000000014747e824 */ /* 0x000fe200078e0a04 */
[----:B------:R-:W-:Y:S01]  /*1ab0*/  ISETP.GT.U32.AND P6, PT, R4, R61, PT ;  /* 0x0000003d0400720c */ /* 0x000fe20003fc4070 */
[----:B------:R-:W-:-:S02]  /*1ac0*/  IMAD.SHL.U32 R2, R14, 0x10, RZ ;  /* 0x000000100e027824 */ /* 0x000fc400078e00ff */
[----:B------:R-:W-:Y:S01]  /*1ad0*/  IMAD R66, R0, UR10, RZ ;  /* 0x0000000a00427c24 */ /* 0x000fe2000f8e02ff */
[----:B------:R-:W-:Y:S01]  /*1ae0*/  ISETP.GT.U32.AND P3, PT, R4, R71, PT ;  /* 0x000000470400720c */ /* 0x000fe20003f64070 */
[--C-:B------:R-:W-:Y:S01]  /*1af0*/  @!P1 IMAD.IADD R75, R75, 0x1, -R4.reuse ;  /* 0x000000014b4b9824 */ /* 0x100fe200078e0a04 */
[----:B------:R-:W-:Y:S01]  /*1b00*/  ISETP.GE.AND P1, PT, R204, RZ, PT ;  /* 0x000000ffcc00720c */ /* 0x000fe20003f26270 */
[--C-:B------:R-:W-:Y:S01]  /*1b10*/  @!P5 IMAD.IADD R81, R81, 0x1, -R4.reuse ;  /* 0x000000015151d824 */ /* 0x100fe200078e0a04 */
[----:B------:R-:W-:Y:S01]  /*1b20*/  ISETP.GE.AND P5, PT, R199, RZ, PT ;  /* 0x000000ffc700720c */ /* 0x000fe20003fa6270 */
[----:B------:R-:W-:Y:S01]  /*1b30*/  @!P4 IMAD.IADD R24, R24, 0x1, -R5 ;  /* 0x000000011818c824 */ /* 0x000fe200078e0a05 */
[----:B------:R-:W-:Y:S01]  /*1b40*/  LOP3.LUT R2, R2, 0x70, RZ, 0xc0, !PT ;  /* 0x0000007002027812 */ /* 0x000fe200078ec0ff */
[----:B------:R-:W-:Y:S01]  /*1b50*/  @!P0 IMAD.IADD R31, R31, 0x1, -R4 ;  /* 0x000000011f1f8824 */ /* 0x000fe200078e0a04 */
[----:B------:R-:W-:Y:S01]  /*1b60*/  ISETP.GT.U32.AND P0, PT, R4, R47, PT ;  /* 0x0000002f0400720c */ /* 0x000fe20003f04070 */
[----:B------:R-:W-:Y:S01]  /*1b70*/  IMAD.U32 R16, RZ, RZ, UR10 ;  /* 0x0000000aff107e24 */ /* 0x000fe2000f8e00ff */
[----:B------:R-:W-:Y:S01]  /*1b80*/  ISETP.GT.U32.AND P4, PT, R5, R24, PT ;  /* 0x000000180500720c */ /* 0x000fe20003f84070 */
[----:B------:R-:W-:Y:S01]  /*1b90*/  IMAD.IADD R2, R2, 0x1, R15 ;  /* 0x0000000102027824 */ /* 0x000fe200078e020f */
[----:B------:R1:W-:Y:S01]  /*1ba0*/  STL [R1+0x8], R66 ;  /* 0x0000084201007387 */ /* 0x0003e20000100800 */
[----:B------:R-:W-:-:S02]  /*1bb0*/  IMAD.U32 R15, RZ, RZ, UR10 ;  /* 0x0000000aff0f7e24 */ /* 0x000fc4000f8e00ff */
[----:B------:R-:W-:Y:S01]  /*1bc0*/  @!P3 IMAD.IADD R71, R71, 0x1, -R4 ;  /* 0x000000014747b824 */ /* 0x000fe200078e0a04 */
[----:B------:R-:W-:Y:S01]  /*1bd0*/  ISETP.GE.AND P3, PT, R197, RZ, PT ;  /* 0x000000ffc500720c */ /* 0x000fe20003f66270 */
[----:B------:R-:W-:Y:S02]  /*1be0*/  IMAD R15, R15, 0x2, R66 ;  /* 0x000000020f0f7824 */ /* 0x000fe400078e0242 */
[----:B------:R-:W-:Y:S01]  /*1bf0*/  @!P1 IMAD.MOV R9, RZ, RZ, -R9 ;  /* 0x000000ffff099224 */ /* 0x000fe200078e0a09 */
[----:B------:R-:W-:Y:S01]  /*1c00*/  ISETP.GE.AND P1, PT, R196, RZ, PT ;  /* 0x000000ffc400720c */ /* 0x000fe20003f26270 */
[----:B------:R-:W-:Y:S01]  /*1c10*/  @!P5 IMAD.MOV R13, RZ, RZ, -R13 ;  /* 0x000000ffff0dd224 */ /* 0x000fe200078e0a0d */
[----:B------:R-:W-:Y:S01]  /*1c20*/  ISETP.GE.AND P5, PT, R195, RZ, PT ;  /* 0x000000ffc300720c */ /* 0x000fe20003fa6270 */
[----:B------:R-:W-:Y:S02]  /*1c30*/  IMAD.U32 R7, RZ, RZ, UR10 ;  /* 0x0000000aff077e24 */ /* 0x000fe4000f8e00ff */
[----:B------:R-:W-:-:S02]  /*1c40*/  IMAD R16, R16, 0x2, R15 ;  /* 0x0000000210107824 */ /* 0x000fc400078e020f */
[----:B------:R-:W-:Y:S01]  /*1c50*/  @!P4 IMAD.IADD R24, R24, 0x1, -R5 ;  /* 0x000000011818c824 */ /* 0x000fe200078e0a05 */
[----:B------:R-:W-:Y:S01]  /*1c60*/  ISETP.GE.AND P4, PT, R198, RZ, PT ;  /* 0x000000ffc600720c */ /* 0x000fe20003f86270 */
[----:B------:R-:W-:Y:S02]  /*1c70*/  IMAD.MOV.U32 R5, RZ, RZ, R17 ;  /* 0x000000ffff057224 */ /* 0x000fe400078e0011 */
[----:B------:R-:W-:Y:S02]  /*1c80*/  IMAD R17, R7, 0x2, R16 ;  /* 0x0000000207117824 */ /* 0x000fe400078e0210 */
[----:B------:R-:W-:Y:S02]  /*1c90*/  IMAD.MOV.U32 R7, RZ, RZ, R19 ;  /* 0x000000ffff077224 */ /* 0x000fe400078e0013 */
[----:B------:R-:W-:Y:S02]  /*1ca0*/  IMAD.MOV.U32 R25, RZ, RZ, R21 ;  /* 0x000000ffff197224 */ /* 0x000fe400078e0015 */
[----:B------:R-:W-:-:S02]  /*1cb0*/  IMAD.MOV.U32 R27, RZ, RZ, R23 ;  /* 0x000000ffff1b7224 */ /* 0x000fc400078e0017 */
[----:B------:R-:W-:Y:S01]  /*1cc0*/  @!P0 IMAD.IADD R47, R47, 0x1, -R4 ;  /* 0x000000012f2f8824 */ /* 0x000fe200078e0a04 */
[----:B------:R-:W-:Y:S01]  /*1cd0*/  ISETP.GT.U32.AND P0, PT, R4, R63, PT ;  /* 0x0000003f0400720c */ /* 0x000fe20003f04070 */
[----:B------:R-:W-:Y:S01]  /*1ce0*/  @!P3 IMAD.MOV R7, RZ, RZ, -R7 ;  /* 0x000000ffff07b224 */ /* 0x000fe200078e0a07 */
[----:B------:R-:W-:Y:S01]  /*1cf0*/  ISETP.GE.AND P3, PT, R193, RZ, PT ;  /* 0x000000ffc100720c */ /* 0x000fe20003f66270 */
[----:B------:R-:W-:Y:S01]  /*1d00*/  @!P1 IMAD.MOV R25, RZ, RZ, -R25 ;  /* 0x000000ffff199224 */ /* 0x000fe200078e0a19 */
[----:B------:R-:W-:Y:S01]  /*1d10*/  ISETP.GE.AND P1, PT, R192, RZ, PT ;  /* 0x000000ffc000720c */ /* 0x000fe20003f26270 */
[----:B------:R-:W-:Y:S01]  /*1d20*/  @!P5 IMAD.MOV R27, RZ, RZ, -R27 ;  /* 0x000000ffff1bd224 */ /* 0x000fe200078e0a1b */
[----:B------:R-:W-:Y:S01]  /*1d30*/  ISETP.GE.AND P5, PT, R189, RZ, PT ;  /* 0x000000ffbd00720c */ /* 0x000fe20003fa6270 */
[----:B------:R-:W-:Y:S02]  /*1d40*/  IMAD.MOV R8, RZ, RZ, -R8 ;  /* 0x000000ffff087224 */ /* 0x000fe400078e0a08 */
[----:B------:R-:W-:-:S02]  /*1d50*/  IMAD R18, R18, 0x2, R17 ;  /* 0x0000000212127824 */ /* 0x000fc400078e0211 */
[C---:B------:R-:W-:Y:S02]  /*1d60*/  IMAD R77, R4.reuse, R8, R77 ;  /* 0x00000008044d7224 */ /* 0x040fe400078e024d */
[----:B------:R-:W-:Y:S02]  /*1d70*/  IMAD R19, R33, 0x2, R18 ;  /* 0x0000000221137824 */ /* 0x000fe400078e0212 */
[----:B------:R-:W-:Y:S02]  /*1d80*/  IMAD.MOV.U32 R33, RZ, RZ, R31 ;  /* 0x000000ffff217224 */ /* 0x000fe400078e001f */
[--C-:B------:R-:W-:Y:S01]  /*1d90*/  @!P0 IMAD.IADD R63, R63, 0x1, -R4.reuse ;  /* 0x000000013f3f8824 */ /* 0x100fe200078e0a04 */
[----:B------:R-:W-:Y:S01]  /*1da0*/  ISETP.GT.U32.AND P0, PT, R4, R77, PT ;  /* 0x0000004d0400720c */ /* 0x000fe20003f04070 */
[----:B------:R-:W-:Y:S01]  /*1db0*/  @!P3 IMAD.MOV R33, RZ, RZ, -R33 ;  /* 0x000000ffff21b224 */ /* 0x000fe200078e0a21 */
[----:B------:R-:W-:Y:S01]  /*1dc0*/  ISETP.GE.AND P3, PT, R187, RZ, PT ;  /* 0x000000ffbb00720c */ /* 0x000fe20003f66270 */
[----:B------:R-:W-:Y:S01]  /*1dd0*/  @!P1 IMAD.MOV R37, RZ, RZ, -R37 ;  /* 0x000000ffff259224 */ /* 0x000fe200078e0a25 */
[----:B------:R-:W-:Y:S01]  /*1de0*/  ISETP.GE.AND P1, PT, R186, RZ, PT ;  /* 0x000000ffba00720c */ /* 0x000fe20003f26270 */
[----:B------:R-:W-:Y:S01]  /*1df0*/  @!P5 IMAD.MOV R39, RZ, RZ, -R39 ;  /* 0x000000ffff27d224 */ /* 0x000fe200078e0a27 */
[----:B------:R-:W-:Y:S01]  /*1e00*/  ISETP.GE.AND P5, PT, R185, RZ, PT ;  /* 0x000000ffb900720c */ /* 0x000fe20003fa6270 */
[----:B------:R-:W-:Y:S01]  /*1e10*/  @!P4 IMAD.MOV R5, RZ, RZ, -R5 ;  /* 0x000000ffff05c224 */ /* 0x000fe200078e0a05 */
[----:B------:R-:W-:Y:S01]  /*1e20*/  ISETP.GE.AND P4, PT, R194, RZ, PT ;  /* 0x000000ffc200720c */ /* 0x000fe20003f86270 */
[----:B------:R-:W-:-:S02]  /*1e30*/  @!P6 IMAD.IADD R61, R61, 0x1, -R4 ;  /* 0x000000013d3de824 */ /* 0x000fc400078e0a04 */
[--C-:B------:R-:W-:Y:S01]  /*1e40*/  @!P2 IMAD.IADD R73, R73, 0x1, -R4.reuse ;  /* 0x000000014949a824 */ /* 0x100fe200078e0a04 */
[C---:B------:R-:W-:Y:S01]  /*1e50*/  ISETP.GT.U32.AND P2, PT, R4.reuse, R63, PT ;  /* 0x0000003f0400720c */ /* 0x040fe20003f44070 */
        /* <DEDUP_REMOVED lines=9> */
[----:B------:R-:W-:Y:S01]  /*1ef0*/  ISETP.GT.U32.AND P6, PT, R4, R77, PT ;  /* 0x0000004d0400720c */ /* 0x000fe20003fc4070 */
[----:B------:R-:W-:Y:S01]  /*1f00*/  IMAD R20, R20, 0x2, R19 ;  /* 0x0000000214147824 */ /* 0x000fe200078e0213 */
[----:B------:R-:W-:Y:S01]  /*1f10*/  ISETP.GE.AND P4, PT, R188, RZ, PT ;  /* 0x000000ffbc00720c */ /* 0x000fe20003f86270 */
[----:B------:R-:W-:Y:S01]  /*1f20*/  @!P2 IMAD.IADD R63, R63, 0x1, -R4 ;  /* 0x000000013f3fa824 */ /* 0x000fe200078e0a04 */
[----:B------:R-:W-:Y:S01]  /*1f30*/  ISETP.GT.U32.AND P2, PT, R4, R73, PT ;  /* 0x000000490400720c */ /* 0x000fe20003f44070 */
[----:B------:R-:W-:-:S02]  /*1f40*/  IMAD R21, R59, 0x2, R20 ;  /* 0x000000023b157824 */ /* 0x000fc400078e0214 */
[----:B------:R-:W-:Y:S01]  /*1f50*/  @!P3 IMAD.MOV R51, RZ, RZ, -R51 ;  /* 0x000000ffff33b224 */ /* 0x000fe200078e0a33 */
[----:B------:R-:W-:Y:S01]  /*1f60*/  ISETP.GE.AND P3, PT, R179, RZ, PT ;  /* 0x000000ffb300720c */ /* 0x000fe20003f66270 */
[----:B------:R-:W-:Y:S01]  /*1f70*/  @!P1 IMAD.MOV R53, RZ, RZ, -R53 ;  /* 0x000000ffff359224 */ /* 0x000fe200078e0a35 */
[----:B------:R-:W-:Y:S01]  /*1f80*/  ISETP.GE.AND P1, PT, R178, RZ, PT ;  /* 0x000000ffb200720c */ /* 0x000fe20003f26270 */
[----:B------:R-:W-:Y:S01]  /*1f90*/  @!P5 IMAD.MOV R55, RZ, RZ, -R55 ;  /* 0x000000ffff37d224 */ /* 0x000fe200078e0a37 */
[----:B------:R-:W-:Y:S01]  /*1fa0*/  ISETP.GE.AND P5, PT, R177, RZ, PT ;  /* 0x000000ffb100720c */ /* 0x000fe20003fa6270 */
[----:B------:R-:W-:Y:S01]  /*1fb0*/  @!P6 IMAD.IADD R77, R77, 0x1, -R4 ;  /* 0x000000014d4de824 */ /* 0x000fe200078e0a04 */
[----:B------:R-:W-:Y:S01]  /*1fc0*/  ISETP.GE.AND P6, PT, R200, RZ, PT ;  /* 0x000000ffc800720c */ /* 0x000fe20003fc6270 */
[----:B------:R-:W-:Y:S01]  /*1fd0*/  @!P4 IMAD.MOV R41, RZ, RZ, -R41 ;  /* 0x000000ffff29c224 */ /* 0x000fe200078e0a29 */
[----:B------:R-:W-:Y:S01]  /*1fe0*/  ISETP.GE.AND P4, PT, R184, RZ, PT ;  /* 0x000000ffb800720c */ /* 0x000fe20003f86270 */
[----:B------:R-:W-:-:S02]  /*1ff0*/  IMAD R22, R22, 0x2, R21 ;  /* 0x0000000216167824 */ /* 0x000fc400078e0215 */
[----:B------:R-:W-:Y:S02]  /*2000*/  IMAD.SHL.U32 R3, R14, 0x100, RZ ;  /* 0x000001000e037824 */ /* 0x000fe400078e00ff */
[----:B------:R-:W-:Y:S02]  /*2010*/  IMAD R23, R85, 0x2, R22 ;  /* 0x0000000255177824 */ /* 0x000fe400078e0216 */
        /* <DEDUP_REMOVED lines=8> */
[----:B------:R-:W-:Y:S01]  /*20a0*/  IMAD R56, R56, 0x2, R23 ;  /* 0x0000000238387824 */ /* 0x000fe200078e0217 */
[----:B------:R-:W-:Y:S01]  /*20b0*/  LOP3.LUT R3, R12, 0x2000, R3, 0xf8, !PT ;  /* 0x000020000c037812 */ /* 0x000fe200078ef803 */
[----:B------:R-:W-:-:S02]  /*20c0*/  IMAD.MOV.U32 R59, RZ, RZ, R57 ;  /* 0x000000ffff3b7224 */ /* 0x000fc400078e0039 */
[----:B-----5:R-:W-:Y:S02]  /*20d0*/  VIADD R14, R34, 0x3f ;  /* 0x0000003f220e7836 */ /* 0x020fe40000000000 */
[----:B------:R-:W-:Y:S01]  /*20e0*/  @!P4 IMAD.MOV R49, RZ, RZ, -R49 ;  /* 0x000000ffff31c224 */ /* 0x000fe200078e0a31 */
[----:B------:R-:W-:Y:S01]  /*20f0*/  ISETP.GE.AND P4, PT, R180, RZ, PT ;  /* 0x000000ffb400720c */ /* 0x000fe20003f86270 */
[----:B------:R-:W-:Y:S02]  /*2100*/  IMAD R57, R87, 0x2, R56 ;  /* 0x0000000257397824 */ /* 0x000fe400078e0238 */
[--C-:B------:R-:W-:Y:S01]  /*2110*/  @!P0 IMAD.IADD R67, R67, 0x1, -R4.reuse ;  /* 0x0000000143438824 */ /* 0x100fe200078e0a04 */
[----:B------:R-:W-:Y:S01]  /*2120*/  ISETP.GT.U32.AND P0, PT, R4, R79, PT ;  /* 0x0000004f0400720c */ /* 0x000fe20003f04070 */
[----:B------:R-:W-:Y:S01]  /*2130*/  @!P2 IMAD.IADD R73, R73, 0x1, -R4 ;  /* 0x000000014949a824 */ /* 0x000fe200078e0a04 */
[----:B------:R-:W-:Y:S01]  /*2140*/  ISETP.GT.AND P2, PT, R14, 0x3f, PT ;  /* 0x0000003f0e00780c */ /* 0x000fe20003f44270 */
[----:B------:R-:W-:-:S02]  /*2150*/  IMAD R26, R26, 0x2, R57 ;  /* 0x000000021a1a7824 */ /* 0x000fc400078e0239 */
[----:B------:R-:W-:Y:S01]  /*2160*/  @!P3 IMAD.MOV R67, RZ, RZ, -R67 ;  /* 0x000000ffff43b224 */ /* 0x000fe200078e0a43 */
[----:B------:R-:W-:Y:S01]  /*2170*/  SEL R31, RZ, 0x4, !P2 ;  /* 0x00000004ff1f7807 */ /* 0x000fe20005000000 */
[----:B------:R-:W-:Y:S01]  /*2180*/  IMAD R28, R89, 0x2, R26 ;  /* 0x00000002591c7824 */ /* 0x000fe200078e021a */
        /* <DEDUP_REMOVED lines=8> */
[----:B------:R-:W-:Y:S01]  /*2210*/  ISETP.GE.AND P6, PT, R168, RZ, PT ;  /* 0x000000ffa800720c */ /* 0x000fe20003fc6270 */
[----:B------:R-:W-:Y:S01]  /*2220*/  @!P4 IMAD.MOV R59, RZ, RZ, -R59 ;  /* 0x000000ffff3bc224 */ /* 0x000fe200078e0a3b */
[CC--:B------:R-:W-:Y:S01]  /*2230*/  ISETP.GE.AND P4, PT, R0.reuse, R34.reuse, PT ;  /* 0x000000220000720c */ /* 0x0c0fe20003f86270 */
[----:B------:R-:W-:Y:S01]  /*2240*/  IMAD R36, R93, 0x2, R30 ;  /* 0x000000025d247824 */ /* 0x000fe200078e021e */
[----:B------:R-:W-:Y:S01]  /*2250*/  LOP3.LUT R93, R0, 0x32, RZ, 0xfc, !PT ;  /* 0x00000032005d7812 */ /* 0x000fe200078efcff */
[----:B------:R-:W-:Y:S01]  /*2260*/  @!P0 IMAD.IADD R79, R79, 0x1, -R4 ;  /* 0x000000014f4f8824 */ /* 0x000fe200078e0a04 */
[----:B------:R-:W-:Y:S01]  /*2270*/  ISETP.NE.AND P0, PT, R141, RZ, PT ;  /* 0x000000ff8d00720c */ /* 0x000fe20003f05270 */
[----:B------:R-:W-:Y:S01]  /*2280*/  IMAD R38, R95, 0x2, R36 ;  /* 0x000000025f267824 */ /* 0x000fe200078e0224 */
[----:B------:R-:W-:Y:S01]  /*2290*/  LOP3.LUT R4, RZ, R141, RZ, 0x33, !PT ;  /* 0x0000008dff047212 */ /* 0x000fe200078e33ff */
[----:B------:R-:W-:Y:S01]  /*22a0*/  @!P3 IMAD.MOV R79, RZ, RZ, -R79 ;  /* 0x000000ffff4fb224 */ /* 0x000fe200078e0a4f */
[----:B------:R-:W-:Y:S01]  /*22b0*/  SEL R32, R31, RZ, !P4 ;  /* 0x000000ff1f207207 */ /* 0x000fe20006000000 */
[----:B------:R-:W-:Y:S01]  /*22c0*/  @!P2 IMAD.MOV R75, RZ, RZ, -R75 ;  /* 0x000000ffff4ba224 */ /* 0x000fe200078e0a4b */
[----:B------:R-:W-:Y:S01]  /*22d0*/  SEL R249, R4, R25, !P0 ;  /* 0x0000001904f97207 */ /* 0x000fe20004000000 */
[----:B------:R-:W-:Y:S01]  /*22e0*/  @!P1 IMAD.MOV R77, RZ, RZ, -R77 ;  /* 0x000000ffff4d9224 */ /* 0x000fe200078e0a4d */
[----:B------:R-:W-:Y:S01]  /*22f0*/  ISETP.NE.U32.AND P3, PT, R32, RZ, PT ;  /* 0x000000ff2000720c */ /* 0x000fe20003f65070 */
[----:B------:R-:W-:Y:S01]  /*2300*/  @!P5 IMAD.MOV R81, RZ, RZ, -R81 ;  /* 0x000000ffff51d224 */ /* 0x000fe200078e0a51 */
[C---:B------:R-:W-:Y:S01]  /*2310*/  SEL R48, R4.reuse, R9, !P0 ;  /* 0x0000000904307207 */ /* 0x040fe20004000000 */
[----:B------:R-:W-:Y:S01]  /*2320*/  @!P6 IMAD.MOV R83, RZ, RZ, -R83 ;  /* 0x000000ffff53e224 */ /* 0x000fe200078e0a53 */
[C---:B------:R-:W-:Y:S01]  /*2330*/  SEL R50, R4.reuse, R11, !P0 ;  /* 0x0000000b04327207 */ /* 0x040fe20004000000 */
[----:B------:R-:W-:Y:S01]  /*2340*/  IMAD.U32 R32, RZ, RZ, UR10 ;  /* 0x0000000aff207e24 */ /* 0x000fe2000f8e00ff */
[C---:B------:R-:W-:Y:S01]  /*2350*/  SEL R252, R4.reuse, R13, !P0 ;  /* 0x0000000d04fc7207 */ /* 0x040fe20004000000 */
[----:B------:R-:W-:Y:S01]  /*2360*/  IMAD R25, R97, 0x2, R38 ;  /* 0x0000000261197824 */ /* 0x000fe200078e0226 */
[----:B------:R-:W-:Y:S01]  /*2370*/  SEL R251, R4, R5, !P0 ;  /* 0x0000000504fb7207 */ /* 0x000fe20004000000 */
[----:B------:R-:W-:Y:S01]  /*2380*/  IMAD R64, R48, UR5, RZ ;  /* 0x0000000530407c24 */ /* 0x000fe2000f8e02ff */
[----:B------:R-:W-:Y:S01]  /*2390*/  SEL R250, R4, R7, !P0 ;  /* 0x0000000704fa7207 */ /* 0x000fe20004000000 */
[----:B------:R-:W-:Y:S01]  /*23a0*/  IMAD R62, R50, UR5, RZ ;  /* 0x00000005323e7c24 */ /* 0x000fe2000f8e02ff */
[----:B------:R-:W-:Y:S01]  /*23b0*/  SEL R248, R4, R27, !P0 ;  /* 0x0000001b04f87207 */ /* 0x000fe20004000000 */
[----:B------:R-:W-:Y:S01]  /*23c0*/  IMAD R27, R32, 0x2, R25 ;  /* 0x00000002201b7824 */ /* 0x000fe200078e0219 */
[-C--:B------:R-:W-:Y:S01]  /*23d0*/  ISETP.GE.AND P1, PT, R60, R34.reuse, PT ;  /* 0x000000223c00720c */ /* 0x080fe20003f26270 */
[----:B------:R-:W-:Y:S01]  /*23e0*/  IMAD R252, R252, UR5, RZ ;  /* 0x00000005fcfc7c24 */ /* 0x000fe2000f8e02ff */
[----:B------:R-:W-:Y:S01]  /*23f0*/  SEL R247, R4, R29, !P0 ;  /* 0x0000001d04f77207 */ /* 0x000fe20004000000 */
[----:B------:R-:W-:Y:S01]  /*2400*/  IMAD R29, R40, 0x2, R27 ;  /* 0x00000002281d7824 */ /* 0x000fe200078e021b */
[----:B------:R-:W-:Y:S01]  /*2410*/  SEL R246, R4, R33, !P0 ;  /* 0x0000002104f67207 */ /* 0x000fe20004000000 */
[----:B------:R-:W-:Y:S01]  /*2420*/  IMAD R250, R250, UR5, RZ ;  /* 0x00000005fafa7c24 */ /* 0x000fe2000f8e02ff */
[C---:B------:R-:W-:Y:S01]  /*2430*/  SEL R245, R4.reuse, R37, !P0 ;  /* 0x0000002504f57207 */ /* 0x040fe20004000000 */
[----:B------:R-:W-:Y:S01]  /*2440*/  IMAD R249, R249, UR5, RZ ;  /* 0x00000005f9f97c24 */ /* 0x000fe2000f8e02ff */
[C---:B------:R-:W-:Y:S01]  /*2450*/  SEL R244, R4.reuse, R39, !P0 ;  /* 0x0000002704f47207 */ /* 0x040fe20004000000 */
[----:B------:R-:W-:Y:S01]  /*2460*/  IMAD R251, R251, UR5, RZ ;  /* 0x00000005fbfb7c24 */ /* 0x000fe2000f8e02ff */
[C---:B------:R-:W-:Y:S01]  /*2470*/  SEL R243, R4.reuse, R41, !P0 ;  /* 0x0000002904f37207 */ /* 0x040fe20004000000 */
[----:B------:R-:W-:Y:S01]  /*2480*/  IMAD.U32 R41, RZ, RZ, UR10 ;  /* 0x0000000aff297e24 */ /* 0x000fe2000f8e00ff */
[C---:B------:R-:W-:Y:S01]  /*2490*/  SEL R242, R4.reuse, R43, !P0 ;  /* 0x0000002b04f27207 */ /* 0x040fe20004000000 */
[----:B------:R-:W-:Y:S01]  /*24a0*/  IMAD.U32 R43, RZ, RZ, UR10 ;  /* 0x0000000aff2b7e24 */ /* 0x000fe2000f8e00ff */
[C---:B------:R-:W-:Y:S01]  /*24b0*/  SEL R241, R4.reuse, R45, !P0 ;  /* 0x0000002d04f17207 */ /* 0x040fe20004000000 */
[----:B------:R-:W-:Y:S01]  /*24c0*/  IMAD.U32 R45, RZ, RZ, UR10 ;  /* 0x0000000aff2d7e24 */ /* 0x000fe2000f8e00ff */
[C---:B------:R-:W-:Y:S01]  /*24d0*/  SEL R240, R4.reuse, R47, !P0 ;  /* 0x0000002f04f07207 */ /* 0x040fe20004000000 */
[----:B------:R-:W-:Y:S01]  /*24e0*/  IMAD R247, R247, UR5, RZ ;  /* 0x00000005f7f77c24 */ /* 0x000fe2000f8e02ff */
[----:B------:R-:W-:Y:S01]  /*24f0*/  SEL R239, R4, R49, !P0 ;  /* 0x0000003104ef7207 */ /* 0x000fe20004000000 */
[----:B------:R-:W-:Y:S01]  /*2500*/  IMAD R246, R246, UR5, RZ ;  /* 0x00000005f6f67c24 */ /* 0x000fe2000f8e02ff */
[----:B------:R-:W-:Y:S01]  /*2510*/  SEL R238, R4, R51, !P0 ;  /* 0x0000003304ee7207 */ /* 0x000fe20004000000 */
[----:B------:R-:W-:Y:S01]  /*2520*/  IMAD R248, R248, UR5, RZ ;  /* 0x00000005f8f87c24 */ /* 0x000fe2000f8e02ff */
[----:B------:R-:W-:Y:S01]  /*2530*/  SEL R237, R4, R53, !P0 ;  /* 0x0000003504ed7207 */ /* 0x000fe20004000000 */
[----:B------:R-:W-:Y:S01]  /*2540*/  IMAD R244, R244, UR5, RZ ;  /* 0x00000005f4f47c24 */ /* 0x000fe2000f8e02ff */
[C---:B------:R-:W-:Y:S01]  /*2550*/  SEL R236, R4.reuse, R55, !P0 ;  /* 0x0000003704ec7207 */ /* 0x040fe20004000000 */
[----:B------:R-:W-:Y:S01]  /*2560*/  IMAD R243, R243, UR5, RZ ;  /* 0x00000005f3f37c24 */ /* 0x000fe2000f8e02ff */
[C---:B------:R-:W-:Y:S01]  /*2570*/  SEL R235, R4.reuse, R59, !P0 ;  /* 0x0000003b04eb7207 */ /* 0x040fe20004000000 */
[----:B------:R-:W-:Y:S01]  /*2580*/  IMAD R245, R245, UR5, RZ ;  /* 0x00000005f5f57c24 */ /* 0x000fe2000f8e02ff */
        /* <DEDUP_REMOVED lines=9> */
[----:B------:R2:W-:Y:S01]  /*2620*/  STL [R1+0x4], R64 ;  /* 0x0000044001007387 */ /* 0x0005e20000100800 */
[C---:B------:R-:W-:Y:S01]  /*2630*/  SEL R10, R4.reuse, R71, !P0 ;  /* 0x00000047040a7207 */ /* 0x040fe20004000000 */
[----:B------:R-:W-:Y:S01]  /*2640*/  IMAD R237, R237, UR5, RZ ;  /* 0x00000005eded7c24 */ /* 0x000fe2000f8e02ff */
[C---:B------:R-:W-:Y:S01]  /*2650*/  SEL R9, R4.reuse, R73, !P0 ;  /* 0x0000004904097207 */ /* 0x040fe20004000000 */
[----:B------:R-:W-:Y:S01]  /*2660*/  IMAD R239, R239, UR5, RZ ;  /* 0x00000005efef7c24 */ /* 0x000fe2000f8e02ff */
[C---:B------:R-:W-:Y:S01]  /*2670*/  SEL R8, R4.reuse, R75, !P0 ;  /* 0x0000004b04087207 */ /* 0x040fe20004000000 */
[----:B------:R-:W-:Y:S01]  /*2680*/  IMAD R235, R235, UR5, RZ ;  /* 0x00000005ebeb7c24 */ /* 0x000fe2000f8e02ff */
[C---:B------:R-:W-:Y:S01]  /*2690*/  SEL R7, R4.reuse, R77, !P0 ;  /* 0x0000004d04077207 */ /* 0x040fe20004000000 */
[----:B------:R3:W-:Y:S01]  /*26a0*/  STL [R1], R62 ;  /* 0x0000003e01007387 */ /* 0x0007e20000100800 */
[----:B------:R-:W-:Y:S01]  /*26b0*/  SEL R6, R4, R79, !P0 ;  /* 0x0000004f04067207 */ /* 0x000fe20004000000 */
[----:B------:R-:W-:Y:S01]  /*26c0*/  IMAD R236, R236, UR5, RZ ;  /* 0x00000005ecec7c24 */ /* 0x000fe2000f8e02ff */
[C---:B------:R-:W-:Y:S01]  /*26d0*/  SEL R5, R4.reuse, R81, !P0 ;  /* 0x0000005104057207 */ /* 0x040fe20004000000 */
[----:B------:R-:W-:Y:S01]  /*26e0*/  IMAD R201, R201, UR5, RZ ;  /* 0x00000005c9c97c24 */ /* 0x000fe2000f8e02ff */
[----:B------:R-:W-:Y:S01]  /*26f0*/  SEL R4, R4, R83, !P0 ;  /* 0x0000005304047207 */ /* 0x000fe20004000000 */
[----:B------:R-:W-:Y:S01]  /*2700*/  IMAD R13, R13, UR5, RZ ;  /* 0x000000050d0d7c24 */ /* 0x000fe2000f8e02ff */
[-C--:B------:R-:W-:Y:S01]  /*2710*/  ISETP.GE.AND P0, PT, R221, R34.reuse, PT ;  /* 0x00000022dd00720c */ /* 0x080fe20003f06270 */
[----:B------:R-:W-:Y:S01]  /*2720*/  IMAD R12, R12, UR5, RZ ;  /* 0x000000050c0c7c24 */ /* 0x000fe2000f8e02ff */
[----:B------:R-:W-:Y:S01]  /*2730*/  SEL R33, R31, RZ, !P1 ;  /* 0x000000ff1f217207 */ /* 0x000fe20004800000 */
[----:B------:R-:W-:Y:S01]  /*2740*/  IMAD R11, R11, UR5, RZ ;  /* 0x000000050b0b7c24 */ /* 0x000fe2000f8e02ff */
[----:B------:R-:W-:Y:S01]  /*2750*/  SEL R37, R31, RZ, !P0 ;  /* 0x000000ff1f257207 */ /* 0x000fe20004000000 */
[----:B------:R-:W-:Y:S01]  /*2760*/  IMAD R10, R10, UR5, RZ ;  /* 0x000000050a0a7c24 */ /* 0x000fe2000f8e02ff */
[----:B------:R-:W-:Y:S01]  /*2770*/  ISETP.NE.U32.AND P0, PT, R33, RZ, PT ;  /* 0x000000ff2100720c */ /* 0x000fe20003f05070 */
[----:B------:R-:W-:Y:S01]  /*2780*/  IMAD R33, R32, 0x2, R29 ;  /* 0x0000000220217824 */ /* 0x000fe200078e021d */
[----:B------:R-:W-:Y:S01]  /*2790*/  ISETP.GE.AND P2, PT, R205, RZ, PT ;  /* 0x000000ffcd00720c */ /* 0x000fe20003f46270 */
[----:B------:R-:W-:Y:S01]  /*27a0*/  IMAD R9, R9, UR5, RZ ;  /* 0x0000000509097c24 */ /* 0x000fe2000f8e02ff */
[----:B------:R-:W-:Y:S01]  /*27b0*/  ISETP.NE.AND P1, PT, R140, RZ, PT ;  /* 0x000000ff8c00720c */ /* 0x000fe20003f25270 */
[----:B------:R-:W-:Y:S01]  /*27c0*/  IMAD R8, R8, UR5, RZ ;  /* 0x0000000508087c24 */ /* 0x000fe2000f8e02ff */
[----:B------:R-:W-:Y:S01]  /*27d0*/  ISETP.NE.U32.AND P5, PT, R37, RZ, PT ;  /* 0x000000ff2500720c */ /* 0x000fe20003fa5070 */
[----:B------:R-:W-:Y:S01]  /*27e0*/  IMAD R37, R40, 0x2, R33 ;  /* 0x0000000228257824 */ /* 0x000fe200078e0221 */
[----:B------:R-:W-:Y:S01]  /*27f0*/  ISETP.GE.AND P4, PT, R220, R34, PT ;  /* 0x00000022dc00720c */ /* 0x000fe20003f86270 */
[----:B------:R-:W-:Y:S01]  /*2800*/  IMAD R7, R7, UR5, RZ ;  /* 0x0000000507077c24 */ /* 0x000fe2000f8e02ff */
[----:B------:R-:W-:Y:S01]  /*2810*/  LOP3.LUT R61, R2, 0x10, RZ, 0x3c, !PT ;  /* 0x00000010023d7812 */ /* 0x000fe200078e3cff */
[----:B------:R-:W-:Y:S01]  /*2820*/  IMAD R39, R32, 0x2, R37 ;  /* 0x0000000220277824 */ /* 0x000fe200078e0225 */
[----:B------:R-:W-:Y:S01]  /*2830*/  SEL R44, R31, RZ, !P4 ;  /* 0x000000ff1f2c7207 */ /* 0x000fe20006000000 */
[----:B------:R-:W-:Y:S01]  /*2840*/  IMAD.MOV.U32 R32, RZ, RZ, R24 ;  /* 0x000000ffff207224 */ /* 0x000fe200078e0018 */
[----:B------:R-:W-:Y:S01]  /*2850*/  LOP3.LUT R91, R0, 0x16, RZ, 0xfc, !PT ;  /* 0x00000016005b7812 */ /* 0x000fe200078efcff */
[----:B------:R-:W-:Y:S01]  /*2860*/  IMAD R40, R40, 0x2, R39 ;  /* 0x0000000228287824 */ /* 0x000fe200078e0227 */
[----:B------:R-:W-:Y:S01]  /*2870*/  LOP3.LUT R89, R0, 0x36, RZ, 0xfc, !PT ;  /* 0x0000003600597812 */ /* 0x000fe200078efcff */
[----:B------:R-:W-:Y:S01]  /*2880*/  @!P2 IMAD.MOV R32, RZ, RZ, -R32 ;  /* 0x000000ffff20a224 */ /* 0x000fe200078e0a20 */
[----:B------:R-:W-:Y:S01]  /*2890*/  @!P1 LOP3.LUT R32, RZ, R140, RZ, 0x33, !PT ;  /* 0x0000008cff209212 */ /* 0x000fe200078e33ff */
[----:B------:R-:W-:Y:S01]  /*28a0*/  IMAD R24, R41, 0x2, R40 ;  /* 0x0000000229187824 */ /* 0x000fe200078e0228 */
[----:B------:R-:W-:Y:S01]  /*28b0*/  LEA R144, P2, R58, UR6, 0x2 ;  /* 0x000000063a907c11 */ /* 0x000fe2000f8410ff */
[----:B------:R-:W-:Y:S01]  /*28c0*/  IMAD R6, R6, UR5, RZ ;  /* 0x0000000506067c24 */ /* 0x000fe2000f8e02ff */
[----:B------:R-:W-:Y:S01]  /*28d0*/  ISETP.NE.U32.AND P1, PT, R44, RZ, PT ;  /* 0x000000ff2c00720c */ /* 0x000fe20003f25070 */
[----:B------:R-:W-:Y:S01]  /*28e0*/  IMAD R59, R32, R35, RZ ;  /* 0x00000023203b7224 */ /* 0x000fe200078e02ff */
[----:B------:R-:W-:Y:S01]  /*28f0*/  LEA.HI.X.SX32 R32, R58, UR7, 0x2, P2 ;  /* 0x000000073a207c11 */ /* 0x000fe200090f16ff */
[----:B------:R-:W-:Y:S01]  /*2900*/  IMAD R41, R43, 0x2, R24 ;  /* 0x000000022b297824 */ /* 0x000fe200078e0218 */
[----:B------:R-:W-:Y:S01]  /*2910*/  LEA R70, P6, R252, R144, 0x2 ;  /* 0x00000090fc467211 */ /* 0x000fe200078c10ff */
[----:B------:R-:W-:Y:S01]  /*2920*/  IMAD.U32 R44, RZ, RZ, UR10 ;  /* 0x0000000aff2c7e24 */ /* 0x000fe2000f8e00ff */
[C---:B------:R-:W-:Y:S01]  /*2930*/  LEA R120, P2, R59.reuse, UR8, 0x2 ;  /* 0x000000083b787c11 */ /* 0x040fe2000f8410ff */
[----:B------:R-:W-:Y:S01]  /*2940*/  IMAD R42, R42, 0x2, R41 ;  /* 0x000000022a2a7824 */ /* 0x000fe200078e0229 */
[----:B------:R-:W-:Y:S01]  /*2950*/  LEA.HI.X.SX32 R71, R252, R32, 0x2, P6 ;  /* 0x00000020fc477211 */ /* 0x000fe200030f16ff */
[----:B------:R-:W-:Y:S01]  /*2960*/  UMOV UR7, 0x400 ;  /* 0x0000040000077882 */ /* 0x000fe20000000000 */
[----:B------:R-:W-:Y:S01]  /*2970*/  LEA.HI.X.SX32 R54, R59, UR9, 0x2, P2 ;  /* 0x000000093b367c11 */ /* 0x000fe200090f16ff */
[----:B------:R-:W-:Y:S01]  /*2980*/  IMAD R35, R43, 0x2, R42 ;  /* 0x000000022b237824 */ /* 0x000fe200078e022a */
[-C--:B------:R-:W-:Y:S01]  /*2990*/  LEA R114, P4, R28, R120.reuse, 0x2 ;  /* 0x000000781c727211 */ /* 0x080fe200078810ff */
[----:B------:R-:W-:Y:S01]  /*29a0*/  ULEA UR7, UR4, UR7, 0x18 ;  /* 0x0000000704077291 */ /* 0x000fe2000f8ec03f */
[----:B------:R-:W-:Y:S01]  /*29b0*/  LEA R112, P2, R26, R120, 0x2 ;  /* 0x000000781a707211 */ /* 0x000fe200078410ff */
[----:B------:R-:W-:Y:S01]  /*29c0*/  IMAD R43, R44, 0x2, R35 ;  /* 0x000000022c2b7824 */ /* 0x000fe200078e0223 */
[----:B------:R-:W-:Y:S01]  /*29d0*/  LEA.HI.X.SX32 R115, R28, R54, 0x2, P4 ;  /* 0x000000361c737211 */ /* 0x000fe200020f16ff */
[----:B------:R-:W-:Y:S01]  /*29e0*/  IMAD R5, R5, UR5, RZ ;  /* 0x0000000505057c24 */ /* 0x000fe2000f8e02ff */
[----:B------:R-:W-:Y:S01]  /*29f0*/  LEA R106, P4, R36, R120, 0x2 ;  /* 0x00000078246a7211 */ /* 0x000fe200078810ff */
[----:B------:R-:W-:Y:S01]  /*2a00*/  IMAD R44, R46, 0x2, R43 ;  /* 0x000000022e2c7824 */ /* 0x000fe200078e022b */
[-C--:B------:R-:W-:Y:S01]  /*2a10*/  LEA.HI.X.SX32 R113, R26, R54.reuse, 0x2, P2 ;  /* 0x000000361a717211 */ /* 0x080fe200010f16ff */
[----:B------:R-:W-:Y:S01]  /*2a20*/  IMAD R234, R234, UR5, RZ ;  /* 0x00000005eaea7c24 */ /* 0x000fe2000f8e02ff */
[----:B------:R-:W-:Y:S01]  /*2a30*/  LEA.HI.X.SX32 R107, R36, R54, 0x2, P4 ;  /* 0x00000036246b7211 */ /* 0x000fe200020f16ff */
[----:B------:R-:W-:Y:S01]  /*2a40*/  IMAD R45, R45, 0x2, R44 ;  /* 0x000000022d2d7824 */ /* 0x000fe200078e022c */
[-C--:B------:R-:W-:Y:S01]  /*2a50*/  LEA R100, P2, R30, R120.reuse, 0x2 ;  /* 0x000000781e647211 */ /* 0x080fe200078410ff */
[----:B------:R-:W-:Y:S01]  /*2a60*/  IMAD R4, R4, UR5, RZ ;  /* 0x0000000504047c24 */ /* 0x000fe2000f8e02ff */
[C---:B------:R-:W-:Y:S01]  /*2a70*/  LEA R158, P4, R25.reuse, R120, 0x2 ;  /* 0x00000078199e7211 */ /* 0x040fe200078810ff */
[----:B------:R-:W-:Y:S01]  /*2a80*/  IMAD R46, R46, 0x2, R45 ;  /* 0x000000022e2e7824 */ /* 0x000fe200078e022d */
[-C--:B------:R-:W-:Y:S01]  /*2a90*/  LEA.HI.X.SX32 R101, R30, R54.reuse, 0x2, P2 ;  /* 0x000000361e657211 */ /* 0x080fe200010f16ff */
[----:B------:R-:W-:Y:S01]  /*2aa0*/  UIADD3 UR4, UR13, -0x80, URZ ;  /* 0xffffff800d047890 */ /* 0x000fe2000fffe03f */
[----:B------:R-:W-:-:S02]  /*2ab0*/  LEA.HI.X.SX32 R159, R25, R54, 0x2, P4 ;  /* 0x00000036199f7211 */ /* 0x000fc400020f16ff */
[CC--:B------:R-:W-:Y:S02]  /*2ac0*/  LEA R160, P2, R38.reuse, R120.reuse, 0x2 ;  /* 0x0000007826a07211 */ /* 0x0c0fe400078410ff */
[C---:B------:R-:W-:Y:S02]  /*2ad0*/  LEA R152, P4, R29.reuse, R120, 0x2 ;  /* 0x000000781d987211 */ /* 0x040fe400078810ff */
[-C--:B------:R-:W-:Y:S02]  /*2ae0*/  LEA.HI.X.SX32 R161, R38, R54.reuse, 0x2, P2 ;  /* 0x0000003626a17211 */ /* 0x080fe400010f16ff */
[----:B------:R-:W-:Y:S02]  /*2af0*/  LEA.HI.X.SX32 R153, R29, R54, 0x2, P4 ;  /* 0x000000361d997211 */ /* 0x000fe400020f16ff */
[-C--:B------:R-:W-:Y:S02]  /*2b00*/  LEA R150, P2, R27, R120.reuse, 0x2 ;  /* 0x000000781b967211 */ /* 0x080fe400078410ff */
[----:B------:R-:W-:-:S02]  /*2b10*/  LEA R138, P4, R37, R120, 0x2 ;  /* 0x00000078258a7211 */ /* 0x000fc400078810ff */
[-C--:B------:R-:W-:Y:S02]  /*2b20*/  LEA.HI.X.SX32 R151, R27, R54.reuse, 0x2, P2 ;  /* 0x000000361b977211 */ /* 0x080fe400010f16ff */
[----:B------:R-:W-:Y:S01]  /*2b30*/  LEA.HI.X.SX32 R139, R37, R54, 0x2, P4 ;  /* 0x00000036258b7211 */ /* 0x000fe200020f16ff */
[----:B------:R-:W-:Y:S01]  /*2b40*/  VIADD R37, R34, 0xffffffc0 ;  /* 0xffffffc022257836 */ /* 0x000fe20000000000 */
[CC--:B------:R-:W-:Y:S02]  /*2b50*/  LEA R146, P2, R33.reuse, R120.reuse, 0x2 ;  /* 0x0000007821927211 */ /* 0x0c0fe400078410ff */
[C---:B------:R-:W-:Y:S02]  /*2b60*/  LEA R136, P4, R40.reuse, R120, 0x2 ;  /* 0x0000007828887211 */ /* 0x040fe400078810ff */
[-C--:B------:R-:W-:Y:S02]  /*2b70*/  LEA.HI.X.SX32 R147, R33, R54.reuse, 0x2, P2 ;  /* 0x0000003621937211 */ /* 0x080fe400010f16ff */
[----:B------:R-:W-:-:S02]  /*2b80*/  LEA.HI.X.SX32 R137, R40, R54, 0x2, P4 ;  /* 0x0000003628897211 */ /* 0x000fc400020f16ff */
[-C--:B------:R-:W-:Y:S02]  /*2b90*/  LEA R134, P2, R39, R120.reuse, 0x2 ;  /* 0x0000007827867211 */ /* 0x080fe400078410ff */
[----:B------:R-:W-:Y:S02]  /*2ba0*/  LEA R124, P4, R41, R120, 0x2 ;  /* 0x00000078297c7211 */ /* 0x000fe400078810ff */
[-C--:B------:R-:W-:Y:S02]  /*2bb0*/  LEA.HI.X.SX32 R135, R39, R54.reuse, 0x2, P2 ;  /* 0x0000003627877211 */ /* 0x080fe400010f16ff */
[----:B------:R-:W-:Y:S02]  /*2bc0*/  LEA.HI.X.SX32 R125, R41, R54, 0x2, P4 ;  /* 0x00000036297d7211 */ /* 0x000fe400020f16ff */
[-C--:B------:R-:W-:Y:S02]  /*2bd0*/  LEA R122, P2, R24, R120.reuse, 0x2 ;  /* 0x00000078187a7211 */ /* 0x080fe400078410ff */
[----:B------:R-:W-:-:S02]  /*2be0*/  LEA R116, P4, R35, R120, 0x2 ;  /* 0x0000007823747211 */ /* 0x000fc400078810ff */
[-C--:B------:R-:W-:Y:S02]  /*2bf0*/  LEA.HI.X.SX32 R123, R24, R54.reuse, 0x2, P2 ;  /* 0x00000036187b7211 */ /* 0x080fe400010f16ff */
[----:B------:R-:W-:Y:S02]  /*2c00*/  LEA.HI.X.SX32 R117, R35, R54, 0x2, P4 ;  /* 0x0000003623757211 */ /* 0x000fe400020f16ff */
[-C--:B------:R-:W-:Y:S02]  /*2c10*/  LEA R118, P2, R42, R120.reuse, 0x2 ;  /* 0x000000782a767211 */ /* 0x080fe400078410ff */
[----:B------:R-:W-:Y:S02]  /*2c20*/  LEA R108, P4, R44, R120, 0x2 ;  /* 0x000000782c6c7211 */ /* 0x000fe400078810ff */
[-C--:B------:R-:W-:Y:S02]  /*2c30*/  LEA.HI.X.SX32 R119, R42, R54.reuse, 0x2, P2 ;  /* 0x000000362a777211 */ /* 0x080fe400010f16ff */
        /* <DEDUP_REMOVED lines=8> */
[----:B------:R-:W-:Y:S02]  /*2cc0*/  LEA.HI.X.SX32 R163, R15, R54, 0x2, P4 ;  /* 0x000000360fa37211 */ /* 0x000fe400020f16ff */
[CC--:B------:R-:W-:Y:S02]  /*2cd0*/  LEA R164, P2, R66.reuse, R120.reuse, 0x2 ;  /* 0x0000007842a47211 */ /* 0x0c0fe400078410ff */
[C---:B------:R-:W-:Y:S02]  /*2ce0*/  LEA R154, P4, R17.reuse, R120, 0x2 ;  /* 0x00000078119a7211 */ /* 0x040fe400078810ff */
        /* <DEDUP_REMOVED lines=14> */
[----:B------:R-:W-:Y:S02]  /*2dd0*/  LEA R130, P2, R22, R120, 0x2 ;  /* 0x0000007816827211 */ /* 0x000fe400078410ff */
[----:B------:R-:W-:Y:S02]  /*2de0*/  LEA R86, P4, R62, R144, 0x2 ;  /* 0x000000903e567211 */ /* 0x000fe400078810ff */
[----:B------:R-:W-:Y:S02]  /*2df0*/  LEA.HI.X.SX32 R131, R22, R54, 0x2, P2 ;  /* 0x0000003616837211 */ /* 0x000fe400010f16ff */
[----:B------:R-:W-:Y:S02]  /*2e00*/  LEA.HI.X.SX32 R87, R62, R32, 0x2, P4 ;  /* 0x000000203e577211 */ /* 0x000fe400020f16ff */
[-C--:B------:R-:W-:Y:S02]  /*2e10*/  LEA R148, P2, R64, R144.reuse, 0x2 ;  /* 0x0000009040947211 */ /* 0x080fe400078410ff */
[----:B------:R-:W-:-:S02]  /*2e20*/  LEA R98, P4, R250, R144, 0x2 ;  /* 0x00000090fa627211 */ /* 0x000fc400078810ff */
[----:B------:R-:W-:Y:S02]  /*2e30*/  LEA R84, P6, R249, R144, 0x2 ;  /* 0x00000090f9547211 */ /* 0x000fe400078c10ff */
[-C--:B------:R-:W-:Y:S02]  /*2e40*/  LEA.HI.X.SX32 R149, R64, R32.reuse, 0x2, P2 ;  /* 0x0000002040957211 */ /* 0x080fe400010f16ff */
[----:B------:R-:W-:Y:S02]  /*2e50*/  LEA.HI.X.SX32 R99, R250, R32, 0x2, P4 ;  /* 0x00000020fa637211 */ /* 0x000fe400020f16ff */
[-C--:B------:R-:W-:Y:S02]  /*2e60*/  LEA R52, P2, R251, R144.reuse, 0x2 ;  /* 0x00000090fb347211 */ /* 0x080fe400078410ff */
[----:B------:R-:W-:Y:S02]  /*2e70*/  LEA R50, P4, R247, R144, 0x2 ;  /* 0x00000090f7327211 */ /* 0x000fe400078810ff */
[----:B------:R-:W-:-:S02]  /*2e80*/  LEA.HI.X.SX32 R85, R249, R32, 0x2, P6 ;  /* 0x00000020f9557211 */ /* 0x000fc400030f16ff */
[----:B------:R-:W-:Y:S02]  /*2e90*/  LEA R96, P6, R246, R144, 0x2 ;  /* 0x00000090f6607211 */ /* 0x000fe400078c10ff */
[-C--:B------:R-:W-:Y:S02]  /*2ea0*/  LEA.HI.X.SX32 R53, R251, R32.reuse, 0x2, P2 ;  /* 0x00000020fb357211 */ /* 0x080fe400010f16ff */
[----:B------:R-:W-:Y:S02]  /*2eb0*/  LEA.HI.X.SX32 R51, R247, R32, 0x2, P4 ;  /* 0x00000020f7337211 */ /* 0x000fe400020f16ff */
[-C--:B------:R-:W-:Y:S02]  /*2ec0*/  LEA R68, P2, R248, R144.reuse, 0x2 ;  /* 0x00000090f8447211 */ /* 0x080fe400078410ff */
[----:B-1----:R-:W-:Y:S02]  /*2ed0*/  LEA R66, P4, R244, R144, 0x2 ;  /* 0x00000090f4427211 */ /* 0x002fe400078810ff */
[----:B------:R-:W-:-:S02]  /*2ee0*/  LEA.HI.X.SX32 R97, R246, R32, 0x2, P6 ;  /* 0x00000020f6617211 */ /* 0x000fc400030f16ff */
[----:B------:R-:W-:Y:S02]  /*2ef0*/  LEA R44, P6, R243, R144, 0x2 ;  /* 0x00000090f32c7211 */ /* 0x000fe400078c10ff */
[-C--:B------:R-:W-:Y:S02]  /*2f00*/  LEA.HI.X.SX32 R69, R248, R32.reuse, 0x2, P2 ;  /* 0x00000020f8457211 */ /* 0x080fe400010f16ff */
[----:B------:R-:W-:Y:S02]  /*2f10*/  LEA.HI.X.SX32 R67, R244, R32, 0x2, P4 ;  /* 0x00000020f4437211 */ /* 0x000fe400020f16ff */
[-C--:B------:R-:W-:Y:S02]  /*2f20*/  LEA R82, P2, R245, R144.reuse, 0x2 ;  /* 0x00000090f5527211 */ /* 0x080fe400078410ff */
[----:B------:R-:W-:Y:S02]  /*2f30*/  LEA R80, P4, R241, R144, 0x2 ;  /* 0x00000090f1507211 */ /* 0x000fe400078810ff */
[----:B------:R-:W-:-:S02]  /*2f40*/  LEA.HI.X.SX32 R45, R243, R32, 0x2, P6 ;  /* 0x00000020f32d7211 */ /* 0x000fc400030f16ff */
[----:B--2---:R-:W-:Y:S02]  /*2f50*/  LEA R64, P6, R240, R144, 0x2 ;  /* 0x00000090f0407211 */ /* 0x004fe400078c10ff */
        /* <DEDUP_REMOVED lines=9> */
[----:B---3--:R-:W-:Y:S02]  /*2ff0*/  LEA R62, P4, R235, R144, 0x2 ;  /* 0x00000090eb3e7211 */ /* 0x008fe400078810ff */
[----:B------:R-:W-:-:S02]  /*3000*/  LEA.HI.X.SX32 R167, R237, R32, 0x2, P6 ;  /* 0x00000020eda77211 */ /* 0x000fc400030f16ff */
[----:B------:R-:W-:Y:S02]  /*3010*/  ISETP.GE.AND P6, PT, R219, R34, PT ;  /* 0x00000022db00720c */ /* 0x000fe40003fc6270 */
[-C--:B------:R-:W-:Y:S02]  /*3020*/  LEA.HI.X.SX32 R47, R239, R32.reuse, 0x2, P2 ;  /* 0x00000020ef2f7211 */ /* 0x080fe400010f16ff */
[----:B------:R-:W-:Y:S02]  /*3030*/  LEA.HI.X.SX32 R63, R235, R32, 0x2, P4 ;  /* 0x00000020eb3f7211 */ /* 0x000fe400020f16ff */
[----:B------:R-:W-:Y:S02]  /*3040*/  LEA R78, P2, R236, R144, 0x2 ;  /* 0x00000090ec4e7211 */ /* 0x000fe400078410ff */
[----:B------:R-:W-:Y:S02]  /*3050*/  ISETP.GE.AND P4, PT, R217, R34, PT ;  /* 0x00000022d900720c */ /* 0x000fe40003f86270 */
[----:B------:R-:W-:-:S02]  /*3060*/  SEL R24, R31, RZ, !P6 ;  /* 0x000000ff1f187207 */ /* 0x000fc40007000000 */
[----:B------:R-:W-:Y:S02]  /*3070*/  LEA.HI.X.SX32 R79, R236, R32, 0x2, P2 ;  /* 0x00000020ec4f7211 */ /* 0x000fe400010f16ff */
[C---:B------:R-:W-:Y:S02]  /*3080*/  SEL R26, R31.reuse, RZ, !P4 ;  /* 0x000000ff1f1a7207 */ /* 0x040fe40006000000 */
[----:B------:R-:W-:Y:S02]  /*3090*/  ISETP.GE.AND P2, PT, R218, R34, PT ;  /* 0x00000022da00720c */ /* 0x000fe40003f46270 */
[----:B------:R-:W-:Y:S01]  /*30a0*/  ISETP.NE.U32.AND P4, PT, R24, RZ, PT ;  /* 0x000000ff1800720c */ /* 0x000fe20003f85070 */
[----:B------:R-:W-:Y:S01]  /*30b0*/  VIADD R24, R2, UR7 ;  /* 0x0000000702187c36 */ /* 0x000fe20008000000 */
[----:B------:R-:W-:Y:S02]  /*30c0*/  LEA R126, P6, R56, R120, 0x2 ;  /* 0x00000078387e7211 */ /* 0x000fe400078c10ff */
[----:B------:R-:W-:-:S02]  /*30d0*/  SEL R25, R31, RZ, !P2 ;  /* 0x000000ff1f197207 */ /* 0x000fc40005000000 */
[C---:B------:R-:W-:Y:S01]  /*30e0*/  LEA R120, P2, R57.reuse, R120, 0x2 ;  /* 0x0000007839787211 */ /* 0x040fe200078410ff */
[----:B------:R-:W-:Y:S01]  /*30f0*/  @!PT LDS RZ, [RZ] ;  /* 0x00000000fffff984 */ /* 0x000fe20000000800 */
[----:B------:R-:W-:Y:S01]  /*3100*/  @!PT LDS RZ, [RZ] ;  /* 0x00000000fffff984 */ /* 0x000fe20000000800 */
[----:B------:R-:W-:Y:S01]  /*3110*/  @!PT LDS RZ, [RZ] ;  /* 0x00000000fffff984 */ /* 0x000fe20000000800 */
[----:B------:R1:W-:Y:S01]  /*3120*/  LDGSTS.E [R24], desc[UR22][R164.64], P3 ;  /* 0x00000000a4187fae */ /* 0x0003e20009921856 */
[----:B------:R-:W-:Y:S02]  /*3130*/  ISETP.GE.AND P3, PT, R216, R34, PT ;  /* 0x00000022d800720c */ /* 0x000fe40003f66270 */
[----:B------:R-:W-:Y:S01]  /*3140*/  LEA.HI.X.SX32 R121, R57, R54, 0x2, P2 ;  /* 0x0000003639797211 */ /* 0x000fe200010f16ff */
[----:B------:R2:W-:Y:S01]  /*3150*/  LDGSTS.E [R24+0x8], desc[UR22][R162.64], P5 ;  /* 0x00008000a2187fae */ /* 0x0005e2000a921856 */
[----:B------:R-:W-:Y:S02]  /*3160*/  ISETP.NE.U32.AND P2, PT, R25, RZ, PT ;  /* 0x000000ff1900720c */ /* 0x000fe40003f45070 */
[----:B------:R-:W-:Y:S01]  /*3170*/  ISETP.GE.AND P5, PT, R215, R34, PT ;  /* 0x00000022d700720c */ /* 0x000fe20003fa6270 */
[----:B------:R-:W-:Y:S01]  /*3180*/  LDGSTS.E [R24+0x2000], desc[UR22][R160.64], P1 ;  /* 0x02000000a0187fae */ /* 0x000fe20008921856 */
[----:B------:R-:W-:-:S02]  /*3190*/  SEL R25, R31, RZ, !P3 ;  /* 0x000000ff1f197207 */ /* 0x000fc40005800000 */
[----:B------:R-:W-:Y:S01]  /*31a0*/  LEA.HI.X.SX32 R127, R56, R54, 0x2, P6 ;  /* 0x00000036387f7211 */ /* 0x000fe200030f16ff */
[----:B------:R-:W-:Y:S01]  /*31b0*/  LDGSTS.E [R24+0x2008], desc[UR22][R158.64], P4 ;  /* 0x020080009e187fae */ /* 0x000fe2000a121856 */
[-C--:B------:R-:W-:Y:S02]  /*31c0*/  ISETP.GE.AND P3, PT, R214, R34.reuse, PT ;  /* 0x00000022d600720c */ /* 0x080fe40003f66270 */
[----:B------:R-:W-:Y:S02]  /*31d0*/  ISETP.NE.U32.AND P6, PT, R26, RZ, PT ;  /* 0x000000ff1a00720c */ /* 0x000fe40003fc5070 */
[----:B------:R-:W-:Y:S02]  /*31e0*/  SEL R26, R31, RZ, !P5 ;  /* 0x000000ff1f1a7207 */ /* 0x000fe40006800000 */
[----:B------:R-:W-:Y:S02]  /*31f0*/  ISETP.NE.U32.AND P1, PT, R25, RZ, PT ;  /* 0x000000ff1900720c */ /* 0x000fe40003f25070 */
[----:B------:R-:W-:-:S02]  /*3200*/  ISETP.GE.AND P5, PT, R213, R34, PT ;  /* 0x00000022d500720c */ /* 0x000fc40003fa6270 */
[C---:B------:R-:W-:Y:S02]  /*3210*/  SEL R25, R31.reuse, RZ, !P3 ;  /* 0x000000ff1f197207 */ /* 0x040fe40005800000 */
[----:B------:R-:W-:Y:S02]  /*3220*/  ISETP.NE.U32.AND P3, PT, R26, RZ, PT ;  /* 0x000000ff1a00720c */ /* 0x000fe40003f65070 */
[----:B------:R-:W-:Y:S02]  /*3230*/  SEL R26, R31, RZ, !P5 ;  /* 0x000000ff1f1a7207 */ /* 0x000fe40006800000 */
[----:B------:R-:W-:Y:S01]  /*3240*/  ISETP.NE.U32.AND P5, PT, R25, RZ, PT ;  /* 0x000000ff1900720c */ /* 0x000fe20003fa5070 */
[----:B------:R-:W-:Y:S01]  /*3250*/  VIADD R25, R61, UR7 ;  /* 0x000000073d197c36 */ /* 0x000fe20008000000 */
[----:B------:R-:W-:Y:S02]  /*3260*/  ISETP.NE.U32.AND P4, PT, R26, RZ, PT ;  /* 0x000000ff1a00720c */ /* 0x000fe40003f85070 */
[----:B------:R-:W-:-:S02]  /*3270*/  LOP3.LUT R61, R2, 0x20, RZ, 0x3c, !PT ;  /* 0x00000020023d7812 */ /* 0x000fc400078e3cff */
[----:B------:R3:W-:Y:S01]  /*3280*/  LDGSTS.E [R25], desc[UR22][R156.64], P2 ;  /* 0x000000009c197fae */ /* 0x0007e20009121856 */
[-C--:B------:R-:W-:Y:S02]  /*3290*/  ISETP.GE.AND P2, PT, R212, R34.reuse, PT ;  /* 0x00000022d400720c */ /* 0x080fe40003f46270 */
[----:B------:R-:W-:Y:S01]  /*32a0*/  LOP3.LUT R77, R0, 0x1a, RZ, 0xfc, !PT ;  /* 0x0000001a004d7812 */ /* 0x000fe200078efcff */
[----:B------:R4:W-:Y:S01]  /*32b0*/  LDGSTS.E [R25+0x8], desc[UR22][R154.64], P6 ;  /* 0x000080009a197fae */ /* 0x0009e2000b121856 */
[C---:B------:R-:W-:Y:S02]  /*32c0*/  SEL R26, R31.reuse, RZ, !P2 ;  /* 0x000000ff1f1a7207 */ /* 0x040fe40005000000 */
[-C--:B------:R-:W-:Y:S01]  /*32d0*/  ISETP.GE.AND P2, PT, R210, R34.reuse, PT ;  /* 0x00000022d200720c */ /* 0x080fe20003f46270 */
[----:B------:R-:W-:Y:S01]  /*32e0*/  LDGSTS.E [R25+0x2000], desc[UR22][R150.64], P1 ;  /* 0x0200000096197fae */ /* 0x000fe20008921856 */
[----:B------:R-:W-:Y:S02]  /*32f0*/  ISETP.NE.U32.AND P1, PT, R26, RZ, PT ;  /* 0x000000ff1a00720c */ /* 0x000fe40003f25070 */
[----:B------:R-:W-:Y:S01]  /*3300*/  SEL R26, R31, RZ, !P2 ;  /* 0x000000ff1f1a7207 */ /* 0x000fe20005000000 */
[----:B------:R-:W-:Y:S01]  /*3310*/  LDGSTS.E [R25+0x2008], desc[UR22][R152.64], P3 ;  /* 0x0200800098197fae */ /* 0x000fe20009921856 */
[----:B------:R-:W-:-:S02]  /*3320*/  ISETP.GE.AND P6, PT, R211, R34, PT ;  /* 0x00000022d300720c */ /* 0x000fc40003fc6270 */
[----:B------:R-:W-:Y:S01]  /*3330*/  ISETP.NE.U32.AND P3, PT, R26, RZ, PT ;  /* 0x000000ff1a00720c */ /* 0x000fe20003f65070 */
[----:B------:R-:W-:Y:S01]  /*3340*/  VIADD R26, R61, UR7 ;  /* 0x000000073d1a7c36 */ /* 0x000fe20008000000 */
[----:B------:R-:W-:Y:S02]  /*3350*/  SEL R27, R31, RZ, !P6 ;  /* 0x000000ff1f1b7207 */ /* 0x000fe40007000000 */
[-C--:B------:R-:W-:Y:S02]  /*3360*/  ISETP.GE.AND P6, PT, R209, R34.reuse, PT ;  /* 0x00000022d100720c */ /* 0x080fe40003fc6270 */
[----:B------:R-:W-:Y:S01]  /*3370*/  ISETP.NE.U32.AND P2, PT, R27, RZ, PT ;  /* 0x000000ff1b00720c */ /* 0x000fe20003f45070 */
[----:B------:R5:W-:Y:S01]  /*3380*/  LDGSTS.E [R26], desc[UR22][R48.64], P5 ;  /* 0x00000000301a7fae */ /* 0x000be2000a921856 */
[----:B------:R-:W-:Y:S02]  /*3390*/  SEL R27, R31, RZ, !P6 ;  /* 0x000000ff1f1b7207 */ /* 0x000fe40007000000 */
[----:B------:R-:W-:Y:S01]  /*33a0*/  ISETP.GE.AND P5, PT, R208, R34, PT ;  /* 0x00000022d000720c */ /* 0x000fe20003fa6270 */
[----:B------:R5:W-:Y:S01]  /*33b0*/  LDGSTS.E [R26+0x8], desc[UR22][R40.64], P4 ;  /* 0x00008000281a7fae */ /* 0x000be2000a121856 */
[----:B------:R-:W-:-:S02]  /*33c0*/  ISETP.NE.U32.AND P6, PT, R27, RZ, PT ;  /* 0x000000ff1b00720c */ /* 0x000fc40003fc5070 */
[----:B------:R-:W-:Y:S01]  /*33d0*/  SEL R27, R31, RZ, !P5 ;  /* 0x000000ff1f1b7207 */ /* 0x000fe20006800000 */
[----:B------:R-:W-:Y:S01]  /*33e0*/  LDGSTS.E [R26+0x2000], desc[UR22][R146.64], P1 ;  /* 0x02000000921a7fae */ /* 0x000fe20008921856 */
[-C--:B------:R-:W-:Y:S02]  /*33f0*/  ISETP.GE.AND P5, PT, R206, R34.reuse, PT ;  /* 0x00000022ce00720c */ /* 0x080fe40003fa6270 */
[----:B------:R-:W-:Y:S01]  /*3400*/  ISETP.NE.U32.AND P1, PT, R27, RZ, PT ;  /* 0x000000ff1b00720c */ /* 0x000fe20003f25070 */
[----:B------:R-:W-:Y:S01]  /*3410*/  LDGSTS.E [R26+0x2008], desc[UR22][R138.64], P2 ;  /* 0x020080008a1a7fae */ /* 0x000fe20009121856 */
[----:B------:R-:W-:Y:S02]  /*3420*/  SEL R27, R31, RZ, !P5 ;  /* 0x000000ff1f1b7207 */ /* 0x000fe40006800000 */
[----:B------:R-:W-:Y:S02]  /*3430*/  LOP3.LUT R61, R2, 0x30, RZ, 0x3c, !PT ;  /* 0x00000030023d7812 */ /* 0x000fe400078e3cff */
        /* <DEDUP_REMOVED lines=11> */
[-C--:B------:R-:W-:Y:S01]  /*34f0*/  ISETP.GE.AND P6, PT, R93, R34.reuse, PT ;  /* 0x000000225d00720c */ /* 0x080fe20003fc6270 */
[----:B------:R-:W-:Y:S01]  /*3500*/  LDGSTS.E [R27+0x2000], desc[UR22][R134.64], P1 ;  /* 0x02000000861b7fae */ /* 0x000fe20008921856 */
[C---:B------:R-:W-:Y:S02]  /*3510*/  SEL R28, R31.reuse, RZ, !P3 ;  /* 0x000000ff1f1c7207 */ /* 0x040fe40005800000 */
[-C--:B------:R-:W-:Y:S01]  /*3520*/  ISETP.GE.AND P3, PT, R92, R34.reuse, PT ;  /* 0x000000225c00720c */ /* 0x080fe20003f66270 */
[----:B------:R-:W-:Y:S01]  /*3530*/  LDGSTS.E [R27+0x2008], desc[UR22][R136.64], P5 ;  /* 0x02008000881b7fae */ /* 0x000fe2000a921856 */
[----:B------:R-:W-:Y:S02]  /*3540*/  SEL R29, R31, RZ, !P6 ;  /* 0x000000ff1f1d7207 */ /* 0x000fe40007000000 */
[----:B------:R-:W-:Y:S02]  /*3550*/  ISETP.NE.U32.AND P1, PT, R28, RZ, PT ;  /* 0x000000ff1c00720c */ /* 0x000fe40003f25070 */
[----:B------:R-:W-:-:S02]  /*3560*/  ISETP.GE.AND P6, PT, R91, R34, PT ;  /* 0x000000225b00720c */ /* 0x000fc40003fc6270 */
[----:B------:R-:W-:Y:S02]  /*3570*/  SEL R28, R31, RZ, !P3 ;  /* 0x000000ff1f1c7207 */ /* 0x000fe40005800000 */
[----:B------:R-:W-:Y:S02]  /*3580*/  LOP3.LUT R61, R2, 0x40, RZ, 0x3c, !PT ;  /* 0x00000040023d7812 */ /* 0x000fe400078e3cff */
[----:B------:R-:W-:Y:S02]  /*3590*/  ISETP.NE.U32.AND P3, PT, R29, RZ, PT ;  /* 0x000000ff1d00720c */ /* 0x000fe40003f65070 */
[----:B------:R-:W-:Y:S02]  /*35a0*/  SEL R29, R31, RZ, !P6 ;  /* 0x000000ff1f1d7207 */ /* 0x000fe40007000000 */
[----:B------:R-:W-:Y:S01]  /*35b0*/  ISETP.NE.U32.AND P6, PT, R28, RZ, PT ;  /* 0x000000ff1c00720c */ /* 0x000fe20003fc5070 */
[----:B------:R-:W-:Y:S01]  /*35c0*/  VIADD R28, R61, UR7 ;  /* 0x000000073d1c7c36 */ /* 0x000fe20008000000 */
[----:B------:R-:W-:-:S02]  /*35d0*/  ISETP.NE.U32.AND P5, PT, R29, RZ, PT ;  /* 0x000000ff1d00720c */ /* 0x000fc40003fa5070 */
[----:B------:R-:W-:Y:S02]  /*35e0*/  LOP3.LUT R61, R2, 0x50, RZ, 0x3c, !PT ;  /* 0x00000050023d7812 */ /* 0x000fe400078e3cff */
[----:B------:R5:W-:Y:S01]  /*35f0*/  LDGSTS.E [R28], desc[UR22][R130.64], P2 ;  /* 0x00000000821c7fae */ /* 0x000be20009121856 */
[-C--:B------:R-:W-:Y:S02]  /*3600*/  ISETP.GE.AND P2, PT, R90, R34.reuse, PT ;  /* 0x000000225a00720c */ /* 0x080fe40003f46270 */
[----:B------:R-:W-:Y:S01]  /*3610*/  LOP3.LUT R75, R0, 0x3a, RZ, 0xfc, !PT ;  /* 0x0000003a004b7812 */ /* 0x000fe200078efcff */
[----:B------:R5:W-:Y:S01]  /*3620*/  LDGSTS.E [R28+0x8], desc[UR22][R128.64], P4 ;  /* 0x00008000801c7fae */ /* 0x000be2000a121856 */
[----:B------:R-:W-:Y:S02]  /*3630*/  SEL R29, R31, RZ, !P2 ;  /* 0x000000ff1f1d7207 */ /* 0x000fe40005000000 */
[----:B------:R-:W-:Y:S01]  /*3640*/  ISETP.GE.AND P2, PT, R88, R34, PT ;  /* 0x000000225800720c */ /* 0x000fe20003f46270 */
[----:B------:R-:W-:Y:S01]  /*3650*/  LDGSTS.E [R28+0x2000], desc[UR22][R122.64], P1 ;  /* 0x020000007a1c7fae */ /* 0x000fe20008921856 */
[----:B------:R-:W-:-:S02]  /*3660*/  ISETP.NE.U32.AND P1, PT, R29, RZ, PT ;  /* 0x000000ff1d00720c */ /* 0x000fc40003f25070 */
[----:B------:R-:W-:Y:S01]  /*3670*/  SEL R29, R31, RZ, !P2 ;  /* 0x000000ff1f1d7207 */ /* 0x000fe20005000000 */
[----:B------:R-:W-:Y:S01]  /*3680*/  LDGSTS.E [R28+0x2008], desc[UR22][R124.64], P3 ;  /* 0x020080007c1c7fae */ /* 0x000fe20009921856 */
[-C--:B------:R-:W-:Y:S02]  /*3690*/  ISETP.GE.AND P4, PT, R89, R34.reuse, PT ;  /* 0x000000225900720c */ /* 0x080fe40003f86270 */
[----:B------:R-:W-:Y:S01]  /*36a0*/  ISETP.NE.U32.AND P3, PT, R29, RZ, PT ;  /* 0x000000ff1d00720c */ /* 0x000fe20003f65070 */
[----:B------:R-:W-:Y:S01]  /*36b0*/  VIADD R29, R61, UR7 ;  /* 0x000000073d1d7c36 */ /* 0x000fe20008000000 */
[----:B------:R-:W-:Y:S02]  /*36c0*/  SEL R30, R31, RZ, !P4 ;  /* 0x000000ff1f1e7207 */ /* 0x000fe40006000000 */
[----:B------:R-:W-:Y:S02]  /*36d0*/  ISETP.GE.AND P4, PT, R77, R34, PT ;  /* 0x000000224d00720c */ /* 0x000fe40003f86270 */
[----:B------:R-:W-:Y:S01]  /*36e0*/  ISETP.NE.U32.AND P2, PT, R30, RZ, PT ;  /* 0x000000ff1e00720c */ /* 0x000fe20003f45070 */
[----:B------:R5:W-:Y:S01]  /*36f0*/  LDGSTS.E [R29], desc[UR22][R126.64], P6 ;  /* 0x000000007e1d7fae */ /* 0x000be2000b121856 */
[----:B------:R-:W-:-:S02]  /*3700*/  SEL R30, R31, RZ, !P4 ;  /* 0x000000ff1f1e7207 */ /* 0x000fc40006000000 */
[-C--:B------:R-:W-:Y:S01]  /*3710*/  ISETP.GE.AND P6, PT, R76, R34.reuse, PT ;  /* 0x000000224c00720c */ /* 0x080fe20003fc6270 */
[----:B------:R5:W-:Y:S01]  /*3720*/  LDGSTS.E [R29+0x8], desc[UR22][R120.64], P5 ;  /* 0x00008000781d7fae */ /* 0x000be2000a921856 */
[----:B------:R-:W-:Y:S02]  /*3730*/  ISETP.NE.U32.AND P4, PT, R30, RZ, PT ;  /* 0x000000ff1e00720c */ /* 0x000fe40003f85070 */
[-C--:B------:R-:W-:Y:S01]  /*3740*/  ISETP.GE.AND P5, PT, R75, R34.reuse, PT ;  /* 0x000000224b00720c */ /* 0x080fe20003fa6270 */
[----:B------:R-:W-:Y:S01]  /*3750*/  LDGSTS.E [R29+0x2000], desc[UR22][R118.64], P1 ;  /* 0x02000000761d7fae */ /* 0x000fe20008921856 */
[----:B------:R-:W-:Y:S02]  /*3760*/  LOP3.LUT R73, R0, 0x1e, RZ, 0xfc, !PT ;  /* 0x0000001e00497812 */ /* 0x000fe400078efcff */
[----:B------:R-:W-:Y:S01]  /*3770*/  SEL R30, R31, RZ, !P6 ;  /* 0x000000ff1f1e7207 */ /* 0x000fe20007000000 */
[----:B------:R-:W-:Y:S01]  /*3780*/  LDGSTS.E [R29+0x2008], desc[UR22][R116.64], P2 ;  /* 0x02008000741d7fae */ /* 0x000fe20009121856 */
[----:B------:R-:W-:-:S02]  /*3790*/  ISETP.GE.AND P6, PT, R74, R34, PT ;  /* 0x000000224a00720c */ /* 0x000fc40003fc6270 */
[----:B------:R-:W-:Y:S02]  /*37a0*/  SEL R33, R31, RZ, !P5 ;  /* 0x000000ff1f217207 */ /* 0x000fe40006800000 */
[----:B------:R-:W-:Y:S02]  /*37b0*/  ISETP.NE.U32.AND P1, PT, R30, RZ, PT ;  /* 0x000000ff1e00720c */ /* 0x000fe40003f25070 */
[----:B------:R-:W-:Y:S02]  /*37c0*/  ISETP.GE.AND P5, PT, R73, R34, PT ;  /* 0x000000224900720c */ /* 0x000fe40003fa6270 */
[----:B------:R-:W-:Y:S02]  /*37d0*/  SEL R30, R31, RZ, !P6 ;  /* 0x000000ff1f1e7207 */ /* 0x000fe40007000000 */
[----:B------:R-:W-:Y:S02]  /*37e0*/  LOP3.LUT R61, R2, 0x60, RZ, 0x3c, !PT ;  /* 0x00000060023d7812 */ /* 0x000fe400078e3cff */
[----:B------:R-:W-:-:S02]  /*37f0*/  ISETP.NE.U32.AND P6, PT, R33, RZ, PT ;  /* 0x000000ff2100720c */ /* 0x000fc40003fc5070 */
[----:B------:R-:W-:Y:S02]  /*3800*/  SEL R33, R31, RZ, !P5 ;  /* 0x000000ff1f217207 */ /* 0x000fe40006800000 */
[----:B------:R-:W-:Y:S01]  /*3810*/  ISETP.NE.U32.AND P5, PT, R30, RZ, PT ;  /* 0x000000ff1e00720c */ /* 0x000fe20003fa5070 */
[----:B------:R-:W-:Y:S01]  /*3820*/  VIADD R30, R61, UR7 ;  /* 0x000000073d1e7c36 */ /* 0x000fe20008000000 */
[----:B------:R-:W-:Y:S02]  /*3830*/  LOP3.LUT R61, R0, 0x3e, RZ, 0xfc, !PT ;  /* 0x0000003e003d7812 */ /* 0x000fe400078efcff */
[----:B------:R-:W-:Y:S02]  /*3840*/  ISETP.NE.U32.AND P2, PT, R33, RZ, PT ;  /* 0x000000ff2100720c */ /* 0x000fe40003f45070 */
[----:B------:R5:W-:Y:S01]  /*3850*/  LDGSTS.E [R30], desc[UR22][R112.64], P3 ;  /* 0x00000000701e7fae */ /* 0x000be20009921856 */
[----:B------:R-:W-:-:S03]  /*3860*/  ISETP.GE.AND P3, PT, R72, R34, PT ;  /* 0x000000224800720c */ /* 0x000fc60003f66270 */
[----:B------:R5:W-:Y:S01]  /*3870*/  LDGSTS.E [R30+0x8], desc[UR22][R114.64], P4 ;  /* 0x00008000721e7fae */ /* 0x000be2000a121856 */
[----:B------:R-:W-:Y:S02]  /*3880*/  ISETP.GE.AND P4, PT, R61, R34, PT ;  /* 0x000000223d00720c */ /* 0x000fe40003f86270 */
[C---:B------:R-:W-:Y:S01]  /*3890*/  SEL R33, R31.reuse, RZ, !P3 ;  /* 0x000000ff1f217207 */ /* 0x040fe20005800000 */
[----:B------:R-:W-:Y:S01]  /*38a0*/  LDGSTS.E [R30+0x2000], desc[UR22][R110.64], P1 ;  /* 0x020000006e1e7fae */ /* 0x000fe20008921856 */
[----:B------:R-:W-:Y:S02]  /*38b0*/  SEL R31, R31, RZ, !P4 ;  /* 0x000000ff1f1f7207 */ /* 0x000fe40006000000 */
[-C--:B------:R-:W-:Y:S01]  /*38c0*/  ISETP.GE.AND P1, PT, R0, R37.reuse, PT ;  /* 0x000000250000720c */ /* 0x080fe20003f26270 */
[----:B------:R-:W-:Y:S01]  /*38d0*/  LDGSTS.E [R30+0x2008], desc[UR22][R108.64], P6 ;  /* 0x020080006c1e7fae */ /* 0x000fe2000b121856 */
[----:B------:R-:W-:Y:S02]  /*38e0*/  ISETP.GE.AND P4, PT, R221, R37, PT ;  /* 0x00000025dd00720c */ /* 0x000fe40003f86270 */
[----:B------:R-:W-:-:S02]  /*38f0*/  LOP3.LUT R0, R2, 0x70, RZ, 0x3c, !PT ;  /* 0x0000007002007812 */ /* 0x000fc400078e3cff */
[----:B------:R-:W-:Y:S02]  /*3900*/  SEL R232, RZ, 0x4, P4 ;  /* 0x00000004ffe87807 */ /* 0x000fe40002000000 */
[----:B------:R-:W-:Y:S01]  /*3910*/  ISETP.NE.U32.AND P4, PT, R31, RZ, PT ;  /* 0x000000ff1f00720c */ /* 0x000fe20003f85070 */
[----:B------:R-:W-:Y:S01]  /*3920*/  VIADD R31, R0, UR7 ;  /* 0x00000007001f7c36 */ /* 0x000fe20008000000 */
[----:B------:R-:W-:Y:S02]  /*3930*/  ISETP.NE.U32.AND P3, PT, R33, RZ, PT ;  /* 0x000000ff2100720c */ /* 0x000fe40003f65070 */
[----:B------:R-:W-:Y:S02]  /*3940*/  SEL R233, RZ, 0x4, P1 ;  /* 0x00000004ffe97807 */ /* 0x000fe40000800000 */
[----:B------:R5:W-:Y:S01]  /*3950*/  LDGSTS.E [R31], desc[UR22][R100.64], P5 ;  /* 0x00000000641f7fae */ /* 0x000be2000a921856 */
[----:B------:R-:W-:-:S03]  /*3960*/  ISETP.GT.AND P1, PT, R14, 0x7f, PT ;  /* 0x0000007f0e00780c */ /* 0x000fc60003f24270 */
[----:B------:R5:W-:Y:S01]  /*3970*/  LDGSTS.E [R31+0x8], desc[UR22][R106.64], P2 ;  /* 0x000080006a1f7fae */ /* 0x000be20009121856 */
[-C--:B------:R-:W-:Y:S02]  /*3980*/  ISETP.GE.AND P2, PT, R220, R37.reuse, PT ;  /* 0x00000025dc00720c */ /* 0x080fe40003f46270 */
[----:B------:R-:W-:Y:S02]  /*3990*/  SEL R233, R233, RZ, P1 ;  /* 0x000000ffe9e97207 */ /* 0x000fe40000800000 */
[----:B------:R-:W-:Y:S01]  /*39a0*/  SEL R231, RZ, 0x4, P2 ;  /* 0x00000004ffe77807 */ /* 0x000fe20001000000 */
[----:B------:R5:W-:Y:S01]  /*39b0*/  LDGSTS.E [R31+0x2000], desc[UR22][R104.64], P3 ;  /* 0x02000000681f7fae */ /* 0x000be20009921856 */
[-C--:B------:R-:W-:Y:S02]  /*39c0*/  ISETP.GE.AND P2, PT, R217, R37.reuse, PT ;  /* 0x00000025d900720c */ /* 0x080fe40003f46270 */
[----:B------:R-:W-:Y:S01]  /*39d0*/  ISETP.GE.AND P3, PT, R219, R37, PT ;  /* 0x00000025db00720c */ /* 0x000fe20003f66270 */
[----:B------:R5:W-:Y:S01]  /*39e0*/  LDGSTS.E [R31+0x2008], desc[UR22][R102.64], P4 ;  /* 0x02008000661f7fae */ /* 0x000be2000a121856 */
[----:B------:R-:W-:-:S02]  /*39f0*/  SEL R228, RZ, 0x4, P2 ;  /* 0x00000004ffe47807 */ /* 0x000fc40001000000 */
[-C--:B------:R-:W-:Y:S01]  /*3a00*/  ISETP.GE.AND P2, PT, R214, R37.reuse, PT ;  /* 0x00000025d600720c */ /* 0x080fe20003f46270 */
[----:B------:R-:W0:Y:S01]  /*3a10*/  LDGDEPBAR ;  /* 0x00000000000079af */ /* 0x000e220000000000 */
[----:B------:R-:W-:Y:S02]  /*3a20*/  SEL R230, RZ, 0x4, P3 ;  /* 0x00000004ffe67807 */ /* 0x000fe40001800000 */
[----:B------:R-:W-:Y:S02]  /*3a30*/  SEL R225, RZ, 0x4, P2 ;  /* 0x00000004ffe17807 */ /* 0x000fe40001000000 */
[-C--:B------:R-:W-:Y:S02]  /*3a40*/  ISETP.GE.AND P2, PT, R211, R37.reuse, PT ;  /* 0x00000025d300720c */ /* 0x080fe40003f46270 */
[----:B------:R-:W-:Y:S02]  /*3a50*/  ISETP.GE.AND P3, PT, R216, R37, PT ;  /* 0x00000025d800720c */ /* 0x000fe40003f66270 */
[----:B------:R-:W-:-:S02]  /*3a60*/  SEL R222, RZ, 0x4, P2 ;  /* 0x00000004ffde7807 */ /* 0x000fc40001000000 */
[-C--:B------:R-:W-:Y:S02]  /*3a70*/  ISETP.GE.AND P2, PT, R209, R37.reuse, PT ;  /* 0x00000025d100720c */ /* 0x080fe40003f46270 */
[-C--:B------:R-:W-:Y:S02]  /*3a80*/  ISETP.GE.AND P4, PT, R218, R37.reuse, PT ;  /* 0x00000025da00720c */ /* 0x080fe40003f86270 */
[----:B------:R-:W-:Y:S02]  /*3a90*/  SEL R220, RZ, 0x4, P2 ;  /* 0x00000004ffdc7807 */ /* 0x000fe40001000000 */
[----:B------:R-:W-:Y:S02]  /*3aa0*/  ISETP.GE.AND P2, PT, R207, R37, PT ;  /* 0x00000025cf00720c */ /* 0x000fe40003f46270 */
[----:B------:R-:W-:Y:S02]  /*3ab0*/  SEL R227, RZ, 0x4, P3 ;  /* 0x00000004ffe37807 */ /* 0x000fe40001800000 */
[----:B------:R-:W-:-:S02]  /*3ac0*/  SEL R218, RZ, 0x4, P2 ;  /* 0x00000004ffda7807 */ /* 0x000fc40001000000 */
[-C--:B------:R-:W-:Y:S02]  /*3ad0*/  ISETP.GE.AND P3, PT, R213, R37.reuse, PT ;  /* 0x00000025d500720c */ /* 0x080fe40003f66270 */
[-C--:B------:R-:W-:Y:S02]  /*3ae0*/  ISETP.GE.AND P2, PT, R203, R37.reuse, PT ;  /* 0x00000025cb00720c */ /* 0x080fe40003f46270 */
[----:B------:R-:W-:Y:S02]  /*3af0*/  SEL R224, RZ, 0x4, P3 ;  /* 0x00000004ffe07807 */ /* 0x000fe40001800000 */
[----:B------:R-:W-:Y:S02]  /*3b00*/  SEL R216, RZ, 0x4, P2 ;  /* 0x00000004ffd87807 */ /* 0x000fe40001000000 */
[-C--:B------:R-:W-:Y:S02]  /*3b10*/  ISETP.GE.AND P3, PT, R210, R37.reuse, PT ;  /* 0x00000025d200720c */ /* 0x080fe40003f66270 */
[----:B------:R-:W-:-:S02]  /*3b20*/  ISETP.GE.AND P2, PT, R93, R37, PT ;  /* 0x000000255d00720c */ /* 0x000fc40003f46270 */
[----:B------:R-:W-:Y:S02]  /*3b30*/  SEL R229, RZ, 0x4, P4 ;  /* 0x00000004ffe57807 */ /* 0x000fe40002000000 */
        /* <DEDUP_REMOVED lines=12> */
[----:B------:R-:W-:Y:S02]  /*3c00*/  SEL R210, RZ, 0x4, P2 ;  /* 0x00000004ffd27807 */ /* 0x000fe40001000000 */
[-C--:B------:R-:W-:Y:S02]  /*3c10*/  ISETP.GE.AND P3, PT, R145, R37.reuse, PT ;  /* 0x000000259100720c */ /* 0x080fe40003f66270 */
        /* <DEDUP_REMOVED lines=23> */
[----:B------:R-:W-:Y:S02]  /*3d90*/  SEL R203, RZ, 0x4, P2 ;  /* 0x00000004ffcb7807 */ /* 0x000fe40001000000 */
[----:B------:R-:W-:Y:S02]  /*3da0*/  SEL R232, R232, RZ, P1 ;  /* 0x000000ffe8e87207 */ /* 0x000fe40000800000 */
[----:B------:R-:W-:Y:S02]  /*3db0*/  SEL R231, R231, RZ, P1 ;  /* 0x000000ffe7e77207 */ /* 0x000fe40000800000 */
[----:B------:R-:W-:-:S02]  /*3dc0*/  SEL R230, R230, RZ, P1 ;  /* 0x000000ffe6e67207 */ /* 0x000fc40000800000 */
[----:B------:R-:W-:Y:S02]  /*3dd0*/  SEL R229, R229, RZ, P1 ;  /* 0x000000ffe5e57207 */ /* 0x000fe40000800000 */
[----:B------:R-:W-:Y:S02]  /*3de0*/  SEL R228, R228, RZ, P1 ;  /* 0x000000ffe4e47207 */ /* 0x000fe40000800000 */
[----:B------:R-:W-:Y:S02]  /*3df0*/  SEL R227, R227, RZ, P1 ;  /* 0x000000ffe3e37207 */ /* 0x000fe40000800000 */
        /* <DEDUP_REMOVED lines=19> */
[----:B------:R-:W-:Y:S01]  /*3f30*/  SEL R0, R36, RZ, P1 ;  /* 0x000000ff24007207 */ /* 0x000fe20000800000 */
[----:B------:R-:W-:Y:S01]  /*3f40*/  IMAD.U32 R36, RZ, RZ, UR30 ;  /* 0x0000001eff247e24 */ /* 0x000fe2000f8e00ff */
[----:B------:R-:W-:-:S02]  /*3f50*/  SEL R33, R33, RZ, P1 ;  /* 0x000000ff21217207 */ /* 0x000fc40000800000 */
[----:B------:R-:W-:Y:S01]  /*3f60*/  SEL R35, R35, RZ, P1 ;  /* 0x000000ff23237207 */ /* 0x000fe20000800000 */
[----:B-1----:R-:W-:Y:S01]  /*3f70*/  IMAD.WIDE R164, R36, 0x4, R164 ;  /* 0x0000000424a47825 */ /* 0x002fe200078e02a4 */
[----:B------:R-:W-:Y:S02]  /*3f80*/  SEL R206, R206, RZ, P1 ;  /* 0x000000ffcece7207 */ /* 0x000fe40000800000 */
[----:B------:R-:W-:Y:S01]  /*3f90*/  SEL R34, R34, RZ, P1 ;  /* 0x000000ff22227207 */ /* 0x000fe20000800000 */
[C---:B--2---:R-:W-:Y:S01]  /*3fa0*/  IMAD.WIDE R162, R36.reuse, 0x4, R162 ;  /* 0x0000000424a27825 */ /* 0x044fe200078e02a2 */
[----:B------:R-:W-:Y:S02]  /*3fb0*/  SEL R207, R207, RZ, P1 ;  /* 0x000000ffcfcf7207 */ /* 0x000fe40000800000 */
[----:B------:R-:W-:Y:S01]  /*3fc0*/  SEL R203, R203, RZ, P1 ;  /* 0x000000ffcbcb7207 */ /* 0x000fe20000800000 */
[----:B---3--:R-:W-:Y:S01]  /*3fd0*/  IMAD.WIDE R156, R36, 0x4, R156 ;  /* 0x00000004249c7825 */ /* 0x008fe200078e029c */
[----:B------:R-:W-:-:S02]  /*3fe0*/  LEA R92, P1, R201, R144, 0x2 ;  /* 0x00000090c95c7211 */ /* 0x000fc400078210ff */
[----:B------:R-:W-:Y:S01]  /*3ff0*/  LEA R42, P2, R234, R144, 0x2 ;  /* 0x00000090ea2a7211 */ /* 0x000fe200078410ff */
[C---:B----4-:R-:W-:Y:S01]  /*4000*/  IMAD.WIDE R154, R36.reuse, 0x4, R154 ;  /* 0x00000004249a7825 */ /* 0x050fe200078e029a */
[----:B------:R-:W-:Y:S02]  /*4010*/  LEA.HI.X.SX32 R93, R201, R32, 0x2, P1 ;  /* 0x00000020c95d7211 */ /* 0x000fe400008f16ff */
[C---:B------:R-:W-:Y:S01]  /*4020*/  LEA R76, P1, R13.reuse, R144, 0x2 ;  /* 0x000000900d4c7211 */ /* 0x040fe200078210ff */
[----:B-----5:R-:W-:Y:S01]  /*4030*/  IMAD.WIDE R48, R36, 0x4, R48 ;  /* 0x0000000424307825 */ /* 0x020fe200078e0230 */
[-C--:B------:R-:W-:Y:S02]  /*4040*/  LEA.HI.X.SX32 R43, R234, R32.reuse, 0x2, P2 ;  /* 0x00000020ea2b7211 */ /* 0x080fe400010f16ff */
[----:B------:R-:W-:Y:S01]  /*4050*/  LEA.HI.X.SX32 R77, R13, R32, 0x2, P1 ;  /* 0x000000200d4d7211 */ /* 0x000fe200008f16ff */
[----:B------:R-:W-:Y:S01]  /*4060*/  IMAD.WIDE R40, R36, 0x4, R40 ;  /* 0x0000000424287825 */ /* 0x000fe200078e0228 */
[----:B------:R-:W-:-:S02]  /*4070*/  LEA R60, P1, R12, R144, 0x2 ;  /* 0x000000900c3c7211 */ /* 0x000fc400078210ff */
[----:B------:R-:W-:Y:S01]  /*4080*/  ISETP.NE.U32.AND P2, PT, R33, RZ, PT ;  /* 0x000000ff2100720c */ /* 0x000fe20003f45070 */
[----:B------:R-:W-:Y:S01]  /*4090*/  IMAD.WIDE R142, R36, 0x4, R142 ;  /* 0x00000004248e7825 */ /* 0x000fe200078e028e */
[----:B------:R-:W-:Y:S02]  /*40a0*/  LEA.HI.X.SX32 R61, R12, R32, 0x2, P1 ;  /* 0x000000200c3d7211 */ /* 0x000fe400008f16ff */
[----:B------:R-:W-:Y:S01]  /*40b0*/  ISETP.NE.U32.AND P4, PT, R206, RZ, PT ;  /* 0x000000ffce00720c */ /* 0x000fe20003f85070 */
[----:B------:R-:W-:Y:S01]  /*40c0*/  IMAD.WIDE R132, R36, 0x4, R132 ;  /* 0x0000000424847825 */ /* 0x000fe200078e0284 */
[----:B------:R-:W-:Y:S02]  /*40d0*/  LOP3.LUT R206, R3, 0x40, RZ, 0x3c, !PT ;  /* 0x0000004003ce7812 */ /* 0x000fe400078e3cff */
[----:B------:R-:W-:Y:S01]  /*40e0*/  ISETP.NE.U32.AND P5, PT, R34, RZ, PT ;  /* 0x000000ff2200720c */ /* 0x000fe20003fa5070 */
[----:B------:R-:W-:Y:S01]  /*40f0*/  IMAD.WIDE R130, R36, 0x4, R130 ;  /* 0x0000000424827825 */ /* 0x000fe200078e0282 */
[----:B------:R-:W-:-:S02]  /*4100*/  ISETP.NE.U32.AND P3, PT, R35, RZ, PT ;  /* 0x000000ff2300720c */ /* 0x000fc40003f65070 */
[----:B------:R-:W-:Y:S01]  /*4110*/  ISETP.NE.U32.AND P6, PT, R207, RZ, PT ;  /* 0x000000ffcf00720c */ /* 0x000fe20003fc5070 */
[----:B------:R-:W-:-:S04]  /*4120*/  IMAD.WIDE R128, R36, 0x4, R128 ;  /* 0x0000000424807825 */ /* 0x000fc800078e0280 */
        /* <DEDUP_REMOVED lines=21> */
[----:B------:R-:W-:Y:S01]  /*4280*/  IMAD.WIDE R102, R36, 0x4, R102 ;  /* 0x0000000424667825 */ /* 0x000fe200078e0266 */
[----:B------:R-:W-:-:S03]  /*4290*/  LEA R36, P1, R11, R144, 0x2 ;  /* 0x000000900b247211 */ /* 0x000fc600078210ff */
[----:B------:R-:W-:Y:S01]  /*42a0*/  VIADD R34, R206, UR7 ;  /* 0x00000007ce227c36 */ /* 0x000fe20008000000 */
[----:B------:R-:W-:Y:S02]  /*42b0*/  LEA.HI.X.SX32 R37, R11, R32, 0x2, P1 ;  /* 0x000000200b257211 */ /* 0x000fe400008f16ff */
[----:B------:R-:W-:-:S04]  /*42c0*/  LEA R90, P1, R10, R144, 0x2 ;  /* 0x000000900a5a7211 */ /* 0x000fc800078210ff */
        /* <DEDUP_REMOVED lines=12> */
[----:B------:R-:W-:Y:S01]  /*4390*/  LEA.HI.X.SX32 R145, R4, R32, 0x2, P1 ;  /* 0x0000002004917211 */ /* 0x000fe200008f16ff */
[----:B------:R-:W-:Y:S01]  /*43a0*/  VIADD R32, R3, UR7 ;  /* 0x0000000703207c36 */ /* 0x000fe20008000000 */
[----:B------:R-:W-:Y:S02]  /*43b0*/  ISETP.NE.U32.AND P1, PT, R203, RZ, PT ;  /* 0x000000ffcb00720c */ /* 0x000fe40003f25070 */
[----:B------:R-:W-:Y:S02]  /*43c0*/  LOP3.LUT R203, R3, 0x20, RZ, 0x3c, !PT ;  /* 0x0000002003cb7812 */ /* 0x000fe400078e3cff */
[----:B------:R1:W-:Y:S03]  /*43d0*/  LDGSTS.E [R32+0x10000], desc[UR22][R148.64], P0 ;  /* 0x1000000094207fae */ /* 0x0003e60008121856 */
[----:B------:R-:W-:Y:S01]  /*43e0*/  VIADD R33, R203, UR7 ;  /* 0x00000007cb217c36 */ /* 0x000fe20008000000 */
[----:B------:R2:W-:Y:S01]  /*43f0*/  LDGSTS.E [R32+0x10400], desc[UR22][R98.64], P0 ;  /* 0x1040000062207fae */ /* 0x0005e20008121856 */
[----:B------:R-:W-:-:S03]  /*4400*/  LOP3.LUT R203, R3, 0x60, RZ, 0x3c, !PT ;  /* 0x0000006003cb7812 */ /* 0x000fc600078e3cff */
[----:B------:R3:W-:Y:S01]  /*4410*/  LDGSTS.E [R32+0x10800], desc[UR22][R96.64], P0 ;  /* 0x1080000060207fae */ /* 0x0007e20008121856 */
[----:B------:R-:W-:Y:S01]  /*4420*/  @P1 LOP3.LUT R202, R202, 0x8000000, RZ, 0xfc, !PT ;  /* 0x08000000caca1812 */ /* 0x000fe200078efcff */
[----:B------:R-:W-:Y:S01]  /*4430*/  VIADD R35, R203, UR7 ;  /* 0x00000007cb237c36 */ /* 0x000fe20008000000 */
[----:B------:R-:W-:Y:S01]  /*4440*/  ISETP.NE.U32.AND P1, PT, R232, RZ, PT ;  /* 0x000000ffe800720c */ /* 0x000fe20003f25070 */
[----:B------:R4:W-:Y:S01]  /*4450*/  LDGSTS.E [R32+0x10c00], desc[UR22][R94.64], P0 ;  /* 0x10c000005e207fae */ /* 0x0009e20008121856 */
[----:B------:R-:W-:-:S03]  /*4460*/  LOP3.LUT R202, R202, 0xefffffff, RZ, 0xc0, !PT ;  /* 0xefffffffcaca7812 */ /* 0x000fc600078ec0ff */
[----:B------:R5:W-:Y:S01]  /*4470*/  LDGSTS.E [R32+0x11000], desc[UR22][R190.64], P0 ;  /* 0x11000000be207fae */ /* 0x000be20008121856 */
[----:B------:R-:W-:Y:S02]  /*4480*/  @P2 LOP3.LUT R202, R202, 0x10000000, RZ, 0xfc, !PT ;  /* 0x10000000caca2812 */ /* 0x000fe400078efcff */
[----:B------:R-:W-:Y:S01]  /*4490*/  ISETP.NE.U32.AND P2, PT, R233, RZ, PT ;  /* 0x000000ffe900720c */ /* 0x000fe20003f45070 */
[----:B------:R5:W-:Y:S01]  /*44a0*/  LDGSTS.E [R32+0x11400], desc[UR22][R42.64], P0 ;  /* 0x114000002a207fae */ /* 0x000be20008121856 */
[----:B------:R-:W-:-:S03]  /*44b0*/  LOP3.LUT R202, R202, 0xdfffffff, RZ, 0xc0, !PT ;  /* 0xdfffffffcaca7812 */ /* 0x000fc600078ec0ff */
[----:B------:R5:W-:Y:S01]  /*44c0*/  LDGSTS.E [R32+0x11800], desc[UR22][R36.64], P0 ;  /* 0x1180000024207fae */ /* 0x000be20008121856 */
[----:B------:R-:W-:Y:S02]  /*44d0*/  @P3 LOP3.LUT R202, R202, 0x20000000, RZ, 0xfc, !PT ;  /* 0x20000000caca3812 */ /* 0x000fe400078efcff */
[----:B------:R-:W-:Y:S01]  /*44e0*/  ISETP.NE.U32.AND P3, PT, R230, RZ, PT ;  /* 0x000000ffe600720c */ /* 0x000fe20003f65070 */
[----:B------:R5:W-:Y:S04]  /*44f0*/  LDGSTS.E [R32+0x11c00], desc[UR22][R38.64], P0 ;  /* 0x11c0000026207fae */ /* 0x000be80008121856 */
[----:B------:R5:W-:Y:S04]  /*4500*/  LDGSTS.E [R33+0x10100], desc[UR22][R86.64], P0 ;  /* 0x1010000056217fae */ /* 0x000be80008121856 */
[----:B------:R5:W-:Y:S04]  /*4510*/  LDGSTS.E [R33+0x10500], desc[UR22][R84.64], P0 ;  /* 0x1050000054217fae */ /* 0x000be80008121856 */
[----:B------:R5:W-:Y:S04]  /*4520*/  LDGSTS.E [R33+0x10900], desc[UR22][R82.64], P0 ;  /* 0x1090000052217fae */ /* 0x000be80008121856 */
[----:B------:R-:W-:Y:S04]  /*4530*/  LDGSTS.E [R33+0x10d00], desc[UR22][R80.64], P0 ;  /* 0x10d0000050217fae */ /* 0x000fe80008121856 */
[----:B------:R-:W-:Y:S04]  /*4540*/  LDGSTS.E [R33+0x11100], desc[UR22][R166.64], P0 ;  /* 0x11100000a6217fae */ /* 0x000fe80008121856 */
[----:B------:R-:W-:Y:S04]  /*4550*/  LDGSTS.E [R33+0x11500], desc[UR22][R92.64], P0 ;  /* 0x115000005c217fae */ /* 0x000fe80008121856 */
[----:B------:R-:W-:Y:S04]  /*4560*/  LDGSTS.E [R33+0x11900], desc[UR22][R90.64], P0 ;  /* 0x119000005a217fae */ /* 0x000fe80008121856 */
[----:B------:R-:W-:Y:S04]  /*4570*/  LDGSTS.E [R33+0x11d00], desc[UR22][R88.64], P0 ;  /* 0x11d0000058217fae */ /* 0x000fe80008121856 */
[----:B------:R5:W-:Y:S04]  /*4580*/  LDGSTS.E [R34+0x10200], desc[UR22][R70.64], P0 ;  /* 0x1020000046227fae */ /* 0x000be80008121856 */
[----:B------:R-:W-:Y:S04]  /*4590*/  LDGSTS.E [R34+0x10600], desc[UR22][R68.64], P0 ;  /* 0x1060000044227fae */ /* 0x000fe80008121856 */
[----:B------:R-:W-:Y:S04]  /*45a0*/  LDGSTS.E [R34+0x10a00], desc[UR22][R66.64], P0 ;  /* 0x10a0000042227fae */ /* 0x000fe80008121856 */
[----:B------:R-:W-:Y:S04]  /*45b0*/  LDGSTS.E [R34+0x10e00], desc[UR22][R64.64], P0 ;  /* 0x10e0000040227fae */ /* 0x000fe80008121856 */
[----:B------:R-:W-:Y:S04]  /*45c0*/  LDGSTS.E [R34+0x11200], desc[UR22][R78.64], P0 ;  /* 0x112000004e227fae */ /* 0x000fe80008121856 */
[----:B------:R-:W-:Y:S04]  /*45d0*/  LDGSTS.E [R34+0x11600], desc[UR22][R76.64], P0 ;  /* 0x116000004c227fae */ /* 0x000fe80008121856 */
[----:B------:R-:W-:Y:S04]  /*45e0*/  LDGSTS.E [R34+0x11a00], desc[UR22][R74.64], P0 ;  /* 0x11a000004a227fae */ /* 0x000fe80008121856 */
[----:B------:R-:W-:Y:S04]  /*45f0*/  LDGSTS.E [R34+0x11e00], desc[UR22][R72.64], P0 ;  /* 0x11e0000048227fae */ /* 0x000fe80008121856 */
[----:B------:R5:W-:Y:S04]  /*4600*/  LDGSTS.E [R35+0x10300], desc[UR22][R52.64], P0 ;  /* 0x1030000034237fae */ /* 0x000be80008121856 */
[----:B------:R5:W-:Y:S04]  /*4610*/  LDGSTS.E [R35+0x10700], desc[UR22][R50.64], P0 ;  /* 0x1070000032237fae */ /* 0x000be80008121856 */
[----:B------:R5:W-:Y:S04]  /*4620*/  LDGSTS.E [R35+0x10b00], desc[UR22][R44.64], P0 ;  /* 0x10b000002c237fae */ /* 0x000be80008121856 */
[----:B------:R5:W-:Y:S04]  /*4630*/  LDGSTS.E [R35+0x10f00], desc[UR22][R46.64], P0 ;  /* 0x10f000002e237fae */ /* 0x000be80008121856 */
[----:B------:R5:W-:Y:S04]  /*4640*/  LDGSTS.E [R35+0x11300], desc[UR22][R62.64], P0 ;  /* 0x113000003e237fae */ /* 0x000be80008121856 */
[----:B------:R5:W-:Y:S04]  /*4650*/  LDGSTS.E [R35+0x11700], desc[UR22][R60.64], P0 ;  /* 0x117000003c237fae */ /* 0x000be80008121856 */
[----:B------:R5:W-:Y:S04]  /*4660*/  LDGSTS.E [R35+0x11b00], desc[UR22][R54.64], P0 ;  /* 0x11b0000036237fae */ /* 0x000be80008121856 */
[----:B------:R-:W-:Y:S01]  /*4670*/  LDGSTS.E [R35+0x11f00], desc[UR22][R144.64], P0 ;  /* 0x11f0000090237fae */ /* 0x000fe20008121856 */
[----:B------:R-:W-:-:S03]  /*4680*/  ISETP.NE.U32.AND P0, PT, R231, RZ, PT ;  /* 0x000000ffe700720c */ /* 0x000fc60003f05070 */
[----:B------:R-:W0:Y:S01]  /*4690*/  LDGDEPBAR ;  /* 0x00000000000079af */ /* 0x000e220000000000 */
[----:B------:R-:W-:Y:S06]  /*46a0*/  BAR.SYNC.DEFER_BLOCKING 0x0 ;  /* 0x0000000000007b1d */ /* 0x000fec0000010000 */
[----:B------:R-:W-:Y:S01]  /*46b0*/  @!PT LDS RZ, [RZ] ;  /* 0x00000000fffff984 */ /* 0x000fe20000000800 */
[----:B------:R-:W-:Y:S01]  /*46c0*/  @!PT LDS RZ, [RZ] ;  /* 0x00000000fffff984 */ /* 0x000fe20000000800 */
[----:B------:R-:W-:Y:S01]  /*46d0*/  @!PT LDS RZ, [RZ] ;  /* 0x00000000fffff984 */ /* 0x000fe20000000800 */
[----:B------:R5:W-:Y:S01]  /*46e0*/  LDGSTS.E [R24+0x4000], desc[UR22][R164.64], P2 ;  /* 0x04000000a4187fae */ /* 0x000be20009121856 */
[----:B------:R-:W-:-:S03]  /*46f0*/  ISETP.NE.U32.AND P2, PT, R229, RZ, PT ;  /* 0x000000ffe500720c */ /* 0x000fc60003f45070 */
[----:B------:R-:W-:Y:S01]  /*4700*/  LDGSTS.E [R24+0x4008], desc[UR22][R162.64], P1 ;  /* 0x04008000a2187fae */ /* 0x000fe20008921856 */
        /* <DEDUP_REMOVED lines=40> */
[----:B------:R-:W-:Y:S01]  /*4990*/  ISETP.NE.U32.AND P1, PT, R209, RZ, PT ;  /* 0x000000ffd100720c */ /* 0x000fe20003f25070 */
[----:B------:R-:W5:Y:S04]  /*49a0*/  S2R R208, SR_TID.X ;  /* 0x0000000000d07919 */ /* 0x000f680000002100 */
[----:B------:R-:W-:Y:S01]  /*49b0*/  LDGSTS.E [R29+0x6000], desc[UR22][R118.64], P3 ;  /* 0x06000000761d7fae */ /* 0x000fe20009921856 */
[----:B------:R-:W-:-:S03]  /*49c0*/  LOP3.LUT P3, RZ, R202, 0x20000000, RZ, 0xc0, !PT ;  /* 0x20000000caff7812 */ /* 0x000fc6000786c0ff */
[----:B------:R-:W-:Y:S01]  /*49d0*/  LDGSTS.E [R29+0x6008], desc[UR22][R116.64], P2 ;  /* 0x06008000741d7fae */ /* 0x000fe20009121856 */
[----:B------:R-:W-:-:S03]  /*49e0*/  LOP3.LUT P2, RZ, R202, 0x10000000, RZ, 0xc0, !PT ;  /* 0x10000000caff7812 */ /* 0x000fc6000784c0ff */
[----:B------:R-:W-:Y:S01]  /*49f0*/  LDGSTS.E [R30+0x4000], desc[UR22][R112.64], P1 ;  /* 0x04000000701e7fae */ /* 0x000fe20008921856 */
[----:B------:R-:W-:Y:S01]  /*4a00*/  LOP3.LUT P1, RZ, R202, 0x8000000, RZ, 0xc0, !PT ;  /* 0x08000000caff7812 */ /* 0x000fe2000782c0ff */
[----:B------:R-:W-:Y:S02]  /*4a10*/  IMAD.U32 R202, RZ, RZ, UR12 ;  /* 0x0000000cffca7e24 */ /* 0x000fe4000f8e00ff */
[----:B------:R-:W-:Y:S01]  /*4a20*/  LDGSTS.E [R30+0x4008], desc[UR22][R114.64], P0 ;  /* 0x04008000721e7fae */ /* 0x000fe20008121856 */
[----:B------:R-:W-:Y:S01]  /*4a30*/  ISETP.NE.U32.AND P0, PT, R0, RZ, PT ;  /* 0x000000ff0000720c */ /* 0x000fe20003f05070 */
[C---:B-1----:R-:W-:Y:S01]  /*4a40*/  IMAD.WIDE R148, R202.reuse, 0x4, R148 ;  /* 0x00000004ca947825 */ /* 0x042fe200078e0294 */
[----:B------:R-:W1:Y:S03]  /*4a50*/  S2R R0, SR_TID.X ;  /* 0x0000000000007919 */ /* 0x000e660000002100 */
[----:B--2---:R-:W-:-:S04]  /*4a60*/  IMAD.WIDE R98, R202, 0x4, R98 ;  /* 0x00000004ca627825 */ /* 0x004fc800078e0262 */
[----:B---3--:R-:W-:-:S04]  /*4a70*/  IMAD.WIDE R96, R202, 0x4, R96 ;  /* 0x00000004ca607825 */ /* 0x008fc800078e0260 */
[----:B------:R-:W-:Y:S01]  /*4a80*/  LDGSTS.E [R30+0x6000], desc[UR22][R110.64], P0 ;  /* 0x060000006e1e7fae */ /* 0x000fe20008121856 */
[----:B----4-:R-:W-:-:S03]  /*4a90*/  IMAD.WIDE R94, R202, 0x4, R94 ;  /* 0x00000004ca5e7825 */ /* 0x010fc600078e025e */
[----:B------:R-:W-:Y:S01]  /*4aa0*/  LDGSTS.E [R30+0x6008], desc[UR22][R108.64], P2 ;  /* 0x060080006c1e7fae */ /* 0x000fe20009121856 */
[----:B-----5:R-:W-:-:S03]  /*4ab0*/  IMAD.WIDE R190, R202, 0x4, R190 ;  /* 0x00000004cabe7825 */ /* 0x020fc600078e02be */
[----:B------:R-:W-:Y:S01]  /*4ac0*/  LDGSTS.E [R31+0x4000], desc[UR22][R100.64], P3 ;  /* 0x04000000641f7fae */ /* 0x000fe20009921856 */
[----:B------:R-:W-:-:S03]  /*4ad0*/  IMAD.WIDE R42, R202, 0x4, R42 ;  /* 0x00000004ca2a7825 */ /* 0x000fc600078e022a */
[----:B------:R-:W-:Y:S01]  /*4ae0*/  LDGSTS.E [R31+0x4008], desc[UR22][R106.64], P4 ;  /* 0x040080006a1f7fae */ /* 0x000fe2000a121856 */
[----:B------:R-:W-:-:S03]  /*4af0*/  IMAD.WIDE R36, R202, 0x4, R36 ;  /* 0x00000004ca247825 */ /* 0x000fc600078e0224 */
[----:B------:R-:W-:Y:S01]  /*4b00*/  LDGSTS.E [R31+0x6000], desc[UR22][R104.64], P5 ;  /* 0x06000000681f7fae */ /* 0x000fe2000a921856 */
[----:B------:R-:W-:-:S03]  /*4b10*/  IMAD.WIDE R38, R202, 0x4, R38 ;  /* 0x00000004ca267825 */ /* 0x000fc600078e0226 */
[----:B------:R-:W-:Y:S01]  /*4b20*/  LDGSTS.E [R31+0x6008], desc[UR22][R102.64], P6 ;  /* 0x06008000661f7fae */ /* 0x000fe2000b121856 */
[C---:B------:R-:W-:Y:S01]  /*4b30*/  IMAD.WIDE R86, R202.reuse, 0x4, R86 ;  /* 0x00000004ca567825 */ /* 0x040fe200078e0256 */
[----:B-1----:R-:W-:Y:S02]  /*4b40*/  SHF.R.U32.HI R0, RZ, 0x6, R0 ;  /* 0x00000006ff007819 */ /* 0x002fe40000011600 */
[----:B------:R-:W0:Y:S01]  /*4b50*/  LDGDEPBAR ;  /* 0x00000000000079af */ /* 0x000e220000000000 */
[----:B------:R-:W-:Y:S01]  /*4b60*/  IMAD.WIDE R84, R202, 0x4, R84 ;  /* 0x00000004ca547825 */ /* 0x000fe200078e0254 */
[----:B------:R-:W-:Y:S02]  /*4b70*/  SGXT.U32 R0, R0, 0x1 ;  /* 0x000000010000781a */ /* 0x000fe40000000000 */
[----:B------:R-:W-:Y:S01]  /*4b80*/  LDGSTS.E [R32+0x14000], desc[UR22][R148.64], P1 ;  /* 0x1400000094207fae */ /* 0x000fe20008921856 */
[----:B------:R-:W-:Y:S01]  /*4b90*/  IMAD.WIDE R82, R202, 0x4, R82 ;  /* 0x00000004ca527825 */ /* 0x000fe200078e0252 */
[----:B------:R-:W-:-:S02]  /*4ba0*/  ISETP.GE.AND P0, PT, R0, UR4, PT ;  /* 0x0000000400007c0c */ /* 0x000fc4000bf06270 */
[----:B------:R-:W-:Y:S01]  /*4bb0*/  LDGSTS.E [R32+0x14400], desc[UR22][R98.64], P1 ;  /* 0x1440000062207fae */ /* 0x000fe20008921856 */
[----:B------:R-:W-:Y:S01]  /*4bc0*/  IMAD.WIDE R70, R202, 0x4, R70 ;  /* 0x00000004ca467825 */ /* 0x000fe200078e0246 */
[----:B------:R-:W-:Y:S02]  /*4bd0*/  LOP3.LUT R207, R0, 0x2, RZ, 0xfc, !PT ;  /* 0x0000000200cf7812 */ /* 0x000fe400078efcff */
[----:B------:R-:W-:Y:S01]  /*4be0*/  LDGSTS.E [R32+0x14800], desc[UR22][R96.64], P1 ;  /* 0x1480000060207fae */ /* 0x000fe20008921856 */
[----:B------:R-:W-:Y:S01]  /*4bf0*/  IMAD.WIDE R52, R202, 0x4, R52 ;  /* 0x00000004ca347825 */ /* 0x000fe200078e0234 */
[----:B------:R-:W-:Y:S02]  /*4c00*/  LOP3.LUT R228, R0, 0x20, RZ, 0xfc, !PT ;  /* 0x0000002000e47812 */ /* 0x000fe400078efcff */
[----:B------:R-:W-:Y:S01]  /*4c10*/  LDGSTS.E [R32+0x14c00], desc[UR22][R94.64], P1 ;  /* 0x14c000005e207fae */ /* 0x000fe20008921856 */
[----:B------:R-:W-:Y:S01]  /*4c20*/  IMAD.WIDE R68, R202, 0x4, R68 ;  /* 0x00000004ca447825 */ /* 0x000fe200078e0244 */
[----:B------:R-:W-:-:S02]  /*4c30*/  LOP3.LUT R227, R0, 0x22, RZ, 0xfc, !PT ;  /* 0x0000002200e37812 */ /* 0x000fc400078efcff */
        /* <DEDUP_REMOVED lines=11> */
[----:B------:R-:W-:Y:S02]  /*4cf0*/  ISETP.GE.AND P4, PT, R224, UR4, PT ;  /* 0x00000004e0007c0c */ /* 0x000fe4000bf86270 */
[----:B------:R-:W-:Y:S01]  /*4d00*/  LDGSTS.E [R33+0x14100], desc[UR22][R86.64], P1 ;  /* 0x1410000056217fae */ /* 0x000fe20008921856 */
[----:B------:R-:W-:Y:S01]  /*4d10*/  IMAD.WIDE R64, R202, 0x4, R64 ;  /* 0x00000004ca407825 */ /* 0x000fe200078e0240 */
[----:B------:R-:W-:Y:S02]  /*4d20*/  LOP3.LUT R223, R0, 0x2a, RZ, 0xfc, !PT ;  /* 0x0000002a00df7812 */ /* 0x000fe400078efcff */
        /* <DEDUP_REMOVED lines=12> */
[----:B------:R-:W-:Y:S01]  /*4df0*/  LOP3.LUT R220, R0, 0x32, RZ, 0xfc, !PT ;  /* 0x0000003200dc7812 */ /* 0x000fe200078efcff */
[----:B------:R-:W-:Y:S01]  /*4e00*/  IMAD.WIDE R92, R202, 0x4, R92 ;  /* 0x00000004ca5c7825 */ /* 0x000fe200078e025c */
[C---:B------:R-:W-:Y:S02]  /*4e10*/  LOP3.LUT R219, R0.reuse, 0x34, RZ, 0xfc, !PT ;  /* 0x0000003400db7812 */ /* 0x040fe400078efcff */
[----:B------:R-:W-:Y:S01]  /*4e20*/  LOP3.LUT R218, R0, 0x36, RZ, 0xfc, !PT ;  /* 0x0000003600da7812 */ /* 0x000fe200078efcff */
[----:B------:R-:W-:Y:S01]  /*4e30*/  IMAD.WIDE R76, R202, 0x4, R76 ;  /* 0x00000004ca4c7825 */ /* 0x000fe200078e024c */
[----:B------:R-:W-:Y:S01]  /*4e40*/  LDGSTS.E [R33+0x15500], desc[UR22][R92.64], P1 ;  /* 0x155000005c217fae */ /* 0x000fe20008921856 */
[----:B------:R-:W-:Y:S02]  /*4e50*/  LOP3.LUT R232, R0, 0x18, RZ, 0xfc, !PT ;  /* 0x0000001800e87812 */ /* 0x000fe400078efcff */
        /* <DEDUP_REMOVED lines=12> */
[----:B------:R-:W-:-:S04]  /*4f20*/  IMAD.WIDE R88, R202, 0x4, R88 ;  /* 0x00000004ca587825 */ /* 0x000fc800078e0258 */
[----:B------:R-:W-:Y:S01]  /*4f30*/  IMAD.WIDE R72, R202, 0x4, R72 ;  /* 0x00000004ca487825 */ /* 0x000fe200078e0248 */
[----:B------:R-:W-:Y:S03]  /*4f40*/  LDGSTS.E [R33+0x15d00], desc[UR22][R88.64], P1 ;  /* 0x15d0000058217fae */ /* 0x000fe60008921856 */
[----:B------:R-:W-:Y:S01]  /*4f50*/  IMAD.U32 R202, RZ, RZ, UR30 ;  /* 0x0000001effca7e24 */ /* 0x000fe2000f8e00ff */
[----:B------:R-:W-:Y:S03]  /*4f60*/  LDGSTS.E [R34+0x14200], desc[UR22][R70.64], P1 ;  /* 0x1420000046227fae */ /* 0x000fe60008921856 */
[----:B------:R-:W-:Y:S01]  /*4f70*/  IMAD.WIDE R164, R202, 0x4, R164 ;  /* 0x00000004caa47825 */ /* 0x000fe200078e02a4 */
[----:B------:R-:W-:Y:S01]  /*4f80*/  SEL R202, RZ, 0x4, P0 ;  /* 0x00000004ffca7807 */ /* 0x000fe20000000000 */
[----:B------:R-:W-:Y:S01]  /*4f90*/  LDGSTS.E [R34+0x14600], desc[UR22][R68.64], P1 ;  /* 0x1460000044227fae */ /* 0x000fe20008921856 */
[----:B------:R-:W-:-:S03]  /*4fa0*/  ISETP.GT.AND P0, PT, R14, 0xbf, PT ;  /* 0x000000bf0e00780c */ /* 0x000fc60003f04270 */
[----:B------:R-:W-:Y:S01]  /*4fb0*/  LDGSTS.E [R34+0x14a00], desc[UR22][R66.64], P1 ;  /* 0x14a0000042227fae */ /* 0x000fe20008921856 */
[----:B------:R-:W-:-:S03]  /*4fc0*/  SEL R202, R202, RZ, P0 ;  /* 0x000000ffcaca7207 */ /* 0x000fc60000000000 */
[----:B------:R-:W-:Y:S01]  /*4fd0*/  LDGSTS.E [R34+0x14e00], desc[UR22][R64.64], P1 ;  /* 0x14e0000040227fae */ /* 0x000fe20008921856 */
[----:B------:R-:W-:Y:S01]  /*4fe0*/  ISETP.NE.U32.AND P2, PT, R202, RZ, PT ;  /* 0x000000ffca00720c */ /* 0x000fe20003f45070 */
[----:B------:R-:W-:Y:S02]  /*4ff0*/  IMAD.U32 R202, RZ, RZ, UR12 ;  /* 0x0000000cffca7e24 */ /* 0x000fe4000f8e00ff */
[----:B------:R-:W-:Y:S02]  /*5000*/  LDGSTS.E [R34+0x15200], desc[UR22][R78.64], P1 ;  /* 0x152000004e227fae */ /* 0x000fe40008921856 */
[----:B------:R-:W-:Y:S02]  /*5010*/  IMAD.WIDE R144, R202, 0x4, R144 ;  /* 0x00000004ca907825 */ /* 0x000fe400078e0290 */
[----:B------:R-:W-:Y:S02]  /*5020*/  LDGSTS.E [R34+0x15600], desc[UR22][R76.64], P1 ;  /* 0x156000004c227fae */ /* 0x000fe40008921856 */
[----:B------:R-:W-:-:S02]  /*5030*/  IMAD.SHL.U32 R202, R208, 0x80, RZ ;  /* 0x00000080d0ca7824 */ /* 0x000fc400078e00ff */
[----:B------:R-:W-:Y:S03]  /*5040*/  LDGSTS.E [R34+0x15a00], desc[UR22][R74.64], P1 ;  /* 0x15a000004a227fae */ /* 0x000fe60008921856 */
[----:B------:R-:W-:Y:S01]  /*5050*/  LOP3.LUT R202, R202, 0x400, RZ, 0xc0, !PT ;  /* 0x00000400caca7812 */ /* 0x000fe200078ec0ff */
[----:B------:R-:W-:Y:S04]  /*5060*/  LDGSTS.E [R34+0x15e00], desc[UR22][R72.64], P1 ;  /* 0x15e0000048227fae */ /* 0x000fe80008921856 */
[----:B------:R-:W-:Y:S04]  /*5070*/  LDGSTS.E [R35+0x14300], desc[UR22][R52.64], P1 ;  /* 0x1430000034237fae */ /* 0x000fe80008921856 */
[----:B------:R-:W-:Y:S04]  /*5080*/  LDGSTS.E [R35+0x14700], desc[UR22][R50.64], P1 ;  /* 0x1470000032237fae */ /* 0x000fe80008921856 */
[----:B------:R-:W-:Y:S04]  /*5090*/  LDGSTS.E [R35+0x14b00], desc[UR22][R44.64], P1 ;  /* 0x14b000002c237fae */ /* 0x000fe80008921856 */
[----:B------:R-:W-:Y:S04]  /*50a0*/  LDGSTS.E [R35+0x14f00], desc[UR22][R46.64], P1 ;  /* 0x14f000002e237fae */ /* 0x000fe80008921856 */
[----:B------:R-:W-:Y:S04]  /*50b0*/  LDGSTS.E [R35+0x15300], desc[UR22][R62.64], P1 ;  /* 0x153000003e237fae */ /* 0x000fe80008921856 */
[----:B------:R-:W-:Y:S04]  /*50c0*/  LDGSTS.E [R35+0x15700], desc[UR22][R60.64], P1 ;  /* 0x157000003c237fae */ /* 0x000fe80008921856 */
[----:B------:R-:W-:Y:S04]  /*50d0*/  LDGSTS.E [R35+0x15b00], desc[UR22][R54.64], P1 ;  /* 0x15b0000036237fae */ /* 0x000fe80008921856 */
[----:B------:R-:W-:Y:S01]  /*50e0*/  LDGSTS.E [R35+0x15f00], desc[UR22][R144.64], P1 ;  /* 0x15f0000090237fae */ /* 0x000fe20008921856 */
[----:B------:R-:W-:-:S02]  /*50f0*/  ISETP.GE.AND P1, PT, R207, UR4, PT ;  /* 0x00000004cf007c0c */ /* 0x000fc4000bf26270 */
[----:B------:R-:W-:Y:S01]  /*5100*/  LOP3.LUT R207, R0, 0x4, RZ, 0xfc, !PT ;  /* 0x0000000400cf7812 */ /* 0x000fe200078efcff */
[----:B------:R-:W0:Y:S01]  /*5110*/  LDGDEPBAR ;  /* 0x00000000000079af */ /* 0x000e220000000000 */
[----:B------:R-:W-:Y:S06]  /*5120*/  BAR.SYNC.DEFER_BLOCKING 0x0 ;  /* 0x0000000000007b1d */ /* 0x000fec0000010000 */
[----:B------:R-:W-:Y:S01]  /*5130*/  @!PT LDS RZ, [RZ] ;  /* 0x00000000fffff984 */ /* 0x000fe20000000800 */
[----:B------:R-:W-:Y:S01]  /*5140*/  @!PT LDS RZ, [RZ] ;  /* 0x00000000fffff984 */ /* 0x000fe20000000800 */
[----:B------:R-:W-:Y:S01]  /*5150*/  @!PT LDS RZ, [RZ] ;  /* 0x00000000fffff984 */ /* 0x000fe20000000800 */
[----:B------:R1:W-:Y:S01]  /*5160*/  LDGSTS.E [R24+0x8000], desc[UR22][R164.64], P2 ;  /* 0x08000000a4187fae */ /* 0x0003e20009121856 */
[----:B------:R-:W-:Y:S02]  /*5170*/  ISETP.GE.AND P2, PT, R227, UR4, PT ;  /* 0x00000004e3007c0c */ /* 0x000fe4000bf46270 */
[----:B-1----:R-:W-:-:S04]  /*5180*/  SEL R164, RZ, 0x4, P1 ;  /* 0x00000004ffa47807 */ /* 0x002fc80000800000 */
[----:B------:R-:W-:-:S04]  /*5190*/  SEL R164, R164, RZ, P0 ;  /* 0x000000ffa4a47207 */ /* 0x000fc80000000000 */
[----:B------:R-:W-:Y:S01]  /*51a0*/  ISETP.NE.U32.AND P1, PT, R164, RZ, PT ;  /* 0x000000ffa400720c */ /* 0x000fe20003f25070 */
[----:B------:R-:W-:-:S04]  /*51b0*/  IMAD.U32 R164, RZ, RZ, UR30 ;  /* 0x0000001effa47e24 */ /* 0x000fc8000f8e00ff */
[----:B------:R-:W-:-:S08]  /*51c0*/  IMAD.WIDE R162, R164, 0x4, R162 ;  /* 0x00000004a4a27825 */ /* 0x000fd000078e02a2 */
[----:B------:R1:W-:Y:S01]  /*51d0*/  LDGSTS.E [R24+0x8008], desc[UR22][R162.64], P1 ;  /* 0x08008000a2187fae */ /* 0x0003e20008921856 */
[----:B------:R-:W-:-:S04]  /*51e0*/  ISETP.GE.AND P1, PT, R228, UR4, PT ;  /* 0x00000004e4007c0c */ /* 0x000fc8000bf26270 */
[----:B-1----:R-:W-:Y:S02]  /*51f0*/  SEL R163, RZ, 0x4, P1 ;  /* 0x00000004ffa37807 */ /* 0x002fe40000800000 */
[----:B------:R-:W-:Y:S02]  /*5200*/  SEL R162, RZ, 0x4, P2 ;  /* 0x00000004ffa27807 */ /* 0x000fe40001000000 */
[----:B------:R-:W-:Y:S02]  /*5210*/  SEL R163, R163, RZ, P0 ;  /* 0x000000ffa3a37207 */ /* 0x000fe40000000000 */
[----:B------:R-:W-:Y:S02]  /*5220*/  SEL R162, R162, RZ, P0 ;  /* 0x000000ffa2a27207 */ /* 0x000fe40000000000 */
[----:B------:R-:W-:Y:S01]  /*5230*/  ISETP.NE.U32.AND P1, PT, R163, RZ, PT ;  /* 0x000000ffa300720c */ /* 0x000fe20003f25070 */
[----:B------:R-:W-:Y:S01]  /*5240*/  IMAD.U32 R163, RZ, RZ, UR30 ;  /* 0x0000001effa37e24 */ /* 0x000fe2000f8e00ff */
[----:B------:R-:W-:Y:S01]  /*5250*/  ISETP.NE.U32.AND P2, PT, R162, RZ, PT ;  /* 0x000000ffa200720c */ /* 0x000fe20003f45070 */
[----:B------:R-:W-:-:S02]  /*5260*/  IMAD.U32 R162, RZ, RZ, UR30 ;  /* 0x0000001effa27e24 */ /* 0x000fc4000f8e00ff */
[----:B------:R-:W-:-:S04]  /*5270*/  IMAD.WIDE R160, R163, 0x4, R160 ;  /* 0x00000004a3a07825 */ /* 0x000fc800078e02a0 */
[----:B------:R-:W-:-:S04]  /*5280*/  IMAD.WIDE R158, R162, 0x4, R158 ;  /* 0x00000004a29e7825 */ /* 0x000fc800078e029e */
[----:B------:R-:W-:Y:S01]  /*5290*/  LDGSTS.E [R24+0xa000], desc[UR22][R160.64], P1 ;  /* 0x0a000000a0187fae */ /* 0x000fe20008921856 */
[----:B------:R-:W-:Y:S02]  /*52a0*/  ISETP.GE.AND P1, PT, R207, UR4, PT ;  /* 0x00000004cf007c0c */ /* 0x000fe4000bf26270 */
[----:B------:R-:W-:Y:S01]  /*52b0*/  LOP3.LUT R207, R0, 0x6, RZ, 0xfc, !PT ;  /* 0x0000000600cf7812 */ /* 0x000fe200078efcff */
        /* <DEDUP_REMOVED lines=8> */
[----:B------:R-:W-:Y:S02]  /*5340*/  ISETP.GE.AND P1, PT, R207, UR4, PT ;  /* 0x00000004cf007c0c */ /* 0x000fe4000bf26270 */
[----:B------:R-:W-:Y:S02]  /*5350*/  LOP3.LUT R207, R0, 0x8, RZ, 0xfc, !PT ;  /* 0x0000000800cf7812 */ /* 0x000fe400078efcff */
[----:B------:R-:W-:Y:S02]  /*5360*/  SEL R24, RZ, 0x4, P1 ;  /* 0x00000004ff187807 */ /* 0x000fe40000800000 */
[----:B------:R-:W-:Y:S02]  /*5370*/  ISETP.GE.AND P1, PT, R226, UR4, PT ;  /* 0x00000004e2007c0c */ /* 0x000fe4000bf26270 */
[----:B------:R-:W-:Y:S02]  /*5380*/  SEL R24, R24, RZ, P0 ;  /* 0x000000ff18187207 */ /* 0x000fe40000000000 */
[----:B-1----:R-:W-:Y:S01]  /*5390*/  SEL R156, RZ, 0x4, P1 ;  /* 0x00000004ff9c7807 */ /* 0x002fe20000800000 */
[----:B------:R-:W-:Y:S01]  /*53a0*/  IMAD.U32 R157, RZ, RZ, UR12 ;  /* 0x0000000cff9d7e24 */ /* 0x000fe2000f8e00ff */
[----:B------:R-:W-:-:S02]  /*53b0*/  ISETP.NE.U32.AND P3, PT, R24, RZ, PT ;  /* 0x000000ff1800720c */ /* 0x000fc40003f65070 */
[----:B------:R-:W-:Y:S01]  /*53c0*/  SEL R24, RZ, 0x4, P2 ;  /* 0x00000004ff187807 */ /* 0x000fe20001000000 */
[C---:B------:R-:W-:Y:S01]  /*53d0*/  IMAD.WIDE R148, R157.reuse, 0x4, R148 ;  /* 0x000000049d947825 */ /* 0x040fe200078e0294 */
[----:B------:R-:W-:Y:S02]  /*53e0*/  SEL R156, R156, RZ, P0 ;  /* 0x000000ff9c9c7207 */ /* 0x000fe40000000000 */
[----:B------:R-:W-:Y:S01]  /*53f0*/  SEL R24, R24, RZ, P0 ;  /* 0x000000ff18187207 */ /* 0x000fe20000000000 */
[----:B------:R-:W-:Y:S01]  /*5400*/  IMAD.WIDE R98, R157, 0x4, R98 ;  /* 0x000000049d627825 */ /* 0x000fe200078e0262 */
[----:B------:R-:W-:Y:S02]  /*5410*/  ISETP.NE.U32.AND P1, PT, R156, RZ, PT ;  /* 0x000000ff9c00720c */ /* 0x000fe40003f25070 */
[----:B------:R-:W-:Y:S01]  /*5420*/  ISETP.NE.U32.AND P2, PT, R24, RZ, PT ;  /* 0x000000ff1800720c */ /* 0x000fe20003f45070 */
[----:B------:R-:W-:Y:S02]  /*5430*/  IMAD.U32 R24, RZ, RZ, UR30 ;  /* 0x0000001eff187e24 */ /* 0x000fe4000f8e00ff */
[----:B------:R-:W-:-:S02]  /*5440*/  IMAD.U32 R156, RZ, RZ, UR30 ;  /* 0x0000001eff9c7e24 */ /* 0x000fc4000f8e00ff */
[----:B------:R-:W-:-:S04]  /*5450*/  IMAD.WIDE R154, R24, 0x4, R154 ;  /* 0x00000004189a7825 */ /* 0x000fc800078e029a */
[----:B------:R-:W-:Y:S01]  /*5460*/  IMAD.WIDE R150, R156, 0x4, R150 ;  /* 0x000000049c967825 */ /* 0x000fe200078e0296 */
[----:B------:R1:W-:Y:S03]  /*5470*/  LDGSTS.E [R25+0x8008], desc[UR22][R154.64], P3 ;  /* 0x080080009a197fae */ /* 0x0003e60009921856 */
[----:B------:R-:W-:Y:S01]  /*5480*/  IMAD.WIDE R152, R24, 0x4, R152 ;  /* 0x0000000418987825 */ /* 0x000fe200078e0298 */
[----:B------:R2:W-:Y:S01]  /*5490*/  LDGSTS.E [R25+0xa000], desc[UR22][R150.64], P1 ;  /* 0x0a00000096197fae */ /* 0x0005e20008921856 */
[----:B------:R-:W-:-:S03]  /*54a0*/  ISETP.GE.AND P1, PT, R205, R140, PT ;  /* 0x0000008ccd00720c */ /* 0x000fc60003f26270 */
[----:B------:R3:W-:Y:S01]  /*54b0*/  LDGSTS.E [R25+0xa008], desc[UR22][R152.64], P2 ;  /* 0x0a00800098197fae */ /* 0x0007e20009121856 */
[----:B------:R-:W-:Y:S02]  /*54c0*/  ISETP.GE.AND P2, PT, R207, UR4, PT ;  /* 0x00000004cf007c0c */ /* 0x000fe4000bf46270 */
[----:B------:R-:W4:Y:S02]  /*54d0*/  S2R R207, SR_TID.X ;  /* 0x0000000000cf7919 */ /* 0x000f240000002100 */
[----:B------:R-:W-:Y:S01]  /*54e0*/  SEL R24, RZ, 0x4, P2 ;  /* 0x00000004ff187807 */ /* 0x000fe20001000000 */
[----:B-1----:R-:W-:Y:S02]  /*54f0*/  IMAD.U32 R155, RZ, RZ, UR12 ;  /* 0x0000000cff9b7e24 */ /* 0x002fe4000f8e00ff */
[----:B--2---:R-:W-:Y:S01]  /*5500*/  IMAD.U32 R151, RZ, RZ, UR12 ;  /* 0x0000000cff977e24 */ /* 0x004fe2000f8e00ff */
[----:B------:R-:W-:Y:S01]  /*5510*/  SEL R24, R24, RZ, P0 ;  /* 0x000000ff18187207 */ /* 0x000fe20000000000 */
[----:B------:R-:W-:-:S03]  /*5520*/  IMAD.WIDE R96, R155, 0x4, R96 ;  /* 0x000000049b607825 */ /* 0x000fc600078e0260 */
[----:B------:R-:W-:Y:S01]  /*5530*/  ISETP.NE.U32.AND P2, PT, R24, RZ, PT ;  /* 0x000000ff1800720c */ /* 0x000fe20003f45070 */
[----:B---3--:R-:W-:Y:S02]  /*5540*/  IMAD.U32 R25, RZ, RZ, UR12 ;  /* 0x0000000cff197e24 */ /* 0x008fe4000f8e00ff */
[----:B------:R-:W-:-:S04]  /*5550*/  IMAD.WIDE R190, R151, 0x4, R190 ;  /* 0x0000000497be7825 */ /* 0x000fc800078e02be */
[----:B------:R-:W-:-:S04]  /*5560*/  IMAD.WIDE R94, R25, 0x4, R94 ;  /* 0x00000004195e7825 */ /* 0x000fc800078e025e */
[----:B------:R-:W-:-:S04]  /*5570*/  IMAD.WIDE R42, R25, 0x4, R42 ;  /* 0x00000004192a7825 */ /* 0x000fc800078e022a */
[----:B------:R-:W-:-:S04]  /*5580*/  IMAD.WIDE R86, R25, 0x4, R86 ;  /* 0x0000000419567825 */ /* 0x000fc800078e0256 */
[----:B------:R-:W-:Y:S01]  /*5590*/  IMAD.WIDE R84, R25, 0x4, R84 ;  /* 0x0000000419547825 */ /* 0x000fe200078e0254 */
[----:B----4-:R-:W-:-:S03]  /*55a0*/  LOP3.LUT R207, R207, 0x3f, RZ, 0xc0, !PT ;  /* 0x0000003fcfcf7812 */ /* 0x010fc600078ec0ff */
[----:B------:R-:W-:Y:S01]  /*55b0*/  IMAD.WIDE R80, R25, 0x4, R80 ;  /* 0x0000000419507825 */ /* 0x000fe200078e0250 */
[----:B------:R-:W-:-:S03]  /*55c0*/  ISETP.GE.AND P3, PT, R207, UR4, PT ;  /* 0x00000004cf007c0c */ /* 0x000fc6000bf66270 */
[C---:B------:R-:W-:Y:S01]  /*55d0*/  IMAD.WIDE R92, R25.reuse, 0x4, R92 ;  /* 0x00000004195c7825 */ /* 0x040fe200078e025c */
[----:B------:R-:W-:Y:S02]  /*55e0*/  LOP3.LUT R207, R0, 0xa, RZ, 0xfc, !PT ;  /* 0x0000000a00cf7812 */ /* 0x000fe400078efcff */
[----:B------:R-:W-:Y:S01]  /*55f0*/  SEL R24, RZ, 0x4, P3 ;  /* 0x00000004ff187807 */ /* 0x000fe20001800000 */
[----:B------:R-:W-:Y:S01]  /*5600*/  IMAD.WIDE R70, R25, 0x4, R70 ;  /* 0x0000000419467825 */ /* 0x000fe200078e0246 */
[----:B------:R-:W-:Y:S02]  /*5610*/  ISETP.GE.AND P3, PT, R207, UR4, PT ;  /* 0x00000004cf007c0c */ /* 0x000fe4000bf66270 */
[----:B------:R-:W-:Y:S01]  /*5620*/  SEL R24, R24, RZ, P0 ;  /* 0x000000ff18187207 */ /* 0x000fe20000000000 */
[----:B------:R-:W-:Y:S01]  /*5630*/  IMAD.WIDE R68, R25, 0x4, R68 ;  /* 0x0000000419447825 */ /* 0x000fe200078e0244 */
[----:B------:R-:W-:-:S03]  /*5640*/  LOP3.LUT R207, R0, 0xc, RZ, 0xfc, !PT ;  /* 0x0000000c00cf7812 */ /* 0x000fc600078efcff */
[----:B------:R-:W-:-:S04]  /*5650*/  IMAD.WIDE R64, R25, 0x4, R64 ;  /* 0x0000000419407825 */ /* 0x000fc800078e0240 */
[----:B------:R-:W-:-:S04]  /*5660*/  IMAD.WIDE R76, R25, 0x4, R76 ;  /* 0x00000004194c7825 */ /* 0x000fc800078e024c */
[----:B------:R-:W-:-:S04]  /*5670*/  IMAD.WIDE R52, R25, 0x4, R52 ;  /* 0x0000000419347825 */ /* 0x000fc800078e0234 */
[----:B------:R-:W-:Y:S02]  /*5680*/  IMAD.U32 R25, RZ, RZ, UR30 ;  /* 0x0000001eff197e24 */ /* 0x000fe4000f8e00ff */
[----:B------:R-:W-:-:S04]  /*5690*/  IMAD.WIDE R36, R151, 0x4, R36 ;  /* 0x0000000497247825 */ /* 0x000fc800078e0224 */
[----:B------:R-:W-:-:S04]  /*56a0*/  IMAD.WIDE R48, R25, 0x4, R48 ;  /* 0x0000000419307825 */ /* 0x000fc800078e0230 */
[----:B------:R-:W-:Y:S01]  /*56b0*/  IMAD.U32 R25, RZ, RZ, UR12 ;  /* 0x0000000cff197e24 */ /* 0x000fe2000f8e00ff */
[----:B------:R1:W-:Y:S01]  /*56c0*/  LDGSTS.E [R26+0x8000], desc[UR22][R48.64], P2 ;  /* 0x08000000301a7fae */ /* 0x0003e20009121856 */
[----:B------:R-:W-:Y:S01]  /*56d0*/  ISETP.NE.U32.AND P2, PT, R24, RZ, PT ;  /* 0x000000ff1800720c */ /* 0x000fe20003f45070 */
[----:B------:R-:W-:Y:S01]  /*56e0*/  IMAD.WIDE R38, R151, 0x4, R38 ;  /* 0x0000000497267825 */ /* 0x000fe200078e0226 */
[----:B------:R-:W-:Y:S02]  /*56f0*/  SEL R24, RZ, 0x4, P3 ;  /* 0x00000004ff187807 */ /* 0x000fe40001800000 */
[----:B------:R-:W-:Y:S01]  /*5700*/  ISETP.GE.AND P3, PT, R207, UR4, PT ;  /* 0x00000004cf007c0c */ /* 0x000fe2000bf66270 */
[C---:B------:R-:W-:Y:S01]  /*5710*/  IMAD.WIDE R44, R25.reuse, 0x4, R44 ;  /* 0x00000004192c7825 */ /* 0x040fe200078e022c */
[----:B------:R-:W-:Y:S02]  /*5720*/  SEL R24, R24, RZ, P0 ;  /* 0x000000ff18187207 */ /* 0x000fe40000000000 */
[----:B------:R-:W-:Y:S01]  /*5730*/  LOP3.LUT R207, R0, 0xe, RZ, 0xfc, !PT ;  /* 0x0000000e00cf7812 */ /* 0x000fe200078efcff */
[----:B------:R-:W-:Y:S01]  /*5740*/  IMAD.WIDE R62, R25, 0x4, R62 ;  /* 0x00000004193e7825 */ /* 0x000fe200078e023e */
[----:B------:R-:W-:-:S02]  /*5750*/  ISETP.NE.U32.AND P5, PT, R24, RZ, PT ;  /* 0x000000ff1800720c */ /* 0x000fc40003fa5070 */
[----:B-1----:R-:W-:Y:S01]  /*5760*/  SEL R48, RZ, 0x4, P4 ;  /* 0x00000004ff307807 */ /* 0x002fe20002000000 */
[----:B------:R-:W-:Y:S01]  /*5770*/  IMAD.U32 R49, RZ, RZ, UR30 ;  /* 0x0000001eff317e24 */ /* 0x000fe2000f8e00ff */
[----:B------:R-:W-:Y:S01]  /*5780*/  SEL R24, RZ, 0x4, P6 ;  /* 0x00000004ff187807 */ /* 0x000fe20003000000 */
[----:B------:R-:W-:Y:S01]  /*5790*/  IMAD.WIDE R144, R25, 0x4, R144 ;  /* 0x0000000419907825 */ /* 0x000fe200078e0290 */
[----:B------:R-:W-:Y:S02]  /*57a0*/  SEL R48, R48, RZ, P0 ;  /* 0x000000ff30307207 */ /* 0x000fe40000000000 */
[----:B------:R-:W-:Y:S01]  /*57b0*/  SEL R24, R24, RZ, P0 ;  /* 0x000000ff18187207 */ /* 0x000fe20000000000 */
[----:B------:R-:W-:Y:S01]  /*57c0*/  IMAD.U32 R25, RZ, RZ, UR30 ;  /* 0x0000001eff197e24 */ /* 0x000fe2000f8e00ff */
[----:B------:R-:W-:Y:S01]  /*57d0*/  ISETP.NE.U32.AND P4, PT, R48, RZ, PT ;  /* 0x000000ff3000720c */ /* 0x000fe20003f85070 */
[----:B------:R-:W-:Y:S01]  /*57e0*/  IMAD.WIDE R40, R49, 0x4, R40 ;  /* 0x0000000431287825 */ /* 0x000fe200078e0228 */
[----:B------:R-:W-:-:S02]  /*57f0*/  SEL R48, RZ, 0x4, P3 ;  /* 0x00000004ff307807 */ /* 0x000fc40001800000 */
[----:B------:R-:W-:Y:S01]  /*5800*/  ISETP.GE.AND P6, PT, R207, UR4, PT ;  /* 0x00000004cf007c0c */ /* 0x000fe2000bfc6270 */
[C---:B------:R-:W-:Y:S01]  /*5810*/  IMAD.WIDE R146, R25.reuse, 0x4, R146 ;  /* 0x0000000419927825 */ /* 0x040fe200078e0292 */
[----:B------:R-:W-:Y:S01]  /*5820*/  SEL R48, R48, RZ, P0 ;  /* 0x000000ff30307207 */ /* 0x000fe20000000000 */
[----:B------:R1:W-:Y:S01]  /*5830*/  LDGSTS.E [R26+0x8008], desc[UR22][R40.64], P5 ;  /* 0x08008000281a7fae */ /* 0x0003e2000a921856 */
[----:B------:R-:W-:Y:S01]  /*5840*/  ISETP.NE.U32.AND P3, PT, R24, RZ, PT ;  /* 0x000000ff1800720c */ /* 0x000fe20003f65070 */
[----:B------:R-:W-:Y:S01]  /*5850*/  IMAD.WIDE R138, R25, 0x4, R138 ;  /* 0x00000004198a7825 */ /* 0x000fe200078e028a */
[----:B------:R-:W-:Y:S02]  /*5860*/  SEL R24, RZ, 0x4, P6 ;  /* 0x00000004ff187807 */ /* 0x000fe40003000000 */
[----:B------:R-:W-:Y:S01]  /*5870*/  ISETP.NE.U32.AND P5, PT, R48, RZ, PT ;  /* 0x000000ff3000720c */ /* 0x000fe20003fa5070 */
[----:B------:R-:W-:Y:S01]  /*5880*/  LDGSTS.E [R26+0xa000], desc[UR22][R146.64], P4 ;  /* 0x0a000000921a7fae */ /* 0x000fe2000a121856 */
[----:B------:R-:W-:Y:S01]  /*5890*/  ISETP.GE.AND P6, PT, R222, UR4, PT ;  /* 0x00000004de007c0c */ /* 0x000fe2000bfc6270 */
[----:B------:R-:W-:Y:S01]  /*58a0*/  IMAD.WIDE R142, R49, 0x4, R142 ;  /* 0x00000004318e7825 */ /* 0x000fe200078e028e */
[----:B------:R-:W-:-:S02]  /*58b0*/  SEL R24, R24, RZ, P0 ;  /* 0x000000ff18187207 */ /* 0x000fc40000000000 */
[----:B------:R-:W-:Y:S01]  /*58c0*/  ISETP.GE.AND P4, PT, R233, UR4, PT ;  /* 0x00000004e9007c0c */ /* 0x000fe2000bf86270 */
[----:B-1----:R-:W-:Y:S01]  /*58d0*/  IMAD.U32 R41, RZ, RZ, UR30 ;  /* 0x0000001eff297e24 */ /* 0x002fe2000f8e00ff */
[----:B------:R-:W-:Y:S01]  /*58e0*/  SEL R25, RZ, 0x4, P6 ;  /* 0x00000004ff197807 */ /* 0x000fe20003000000 */
[----:B------:R-:W-:Y:S01]  /*58f0*/  LDGSTS.E [R26+0xa008], desc[UR22][R138.64], P3 ;  /* 0x0a0080008a1a7fae */ /* 0x000fe20009921856 */
[----:B------:R-:W-:Y:S01]  /*5900*/  ISETP.NE.U32.AND P6, PT, R24, RZ, PT ;  /* 0x000000ff1800720c */ /* 0x000fe20003fc5070 */
[----:B------:R-:W-:Y:S01]  /*5910*/  IMAD.WIDE R134, R41, 0x4, R134 ;  /* 0x0000000429867825 */ /* 0x000fe200078e0286 */
[----:B------:R-:W-:Y:S01]  /*5920*/  SEL R24, RZ, 0x4, P4 ;  /* 0x00000004ff187807 */ /* 0x000fe20002000000 */
[----:B------:R-:W-:Y:S01]  /*5930*/  LDGSTS.E [R27+0x8000], desc[UR22][R142.64], P5 ;  /* 0x080000008e1b7fae */ /* 0x000fe2000a921856 */
[----:B------:R-:W-:Y:S01]  /*5940*/  LOP3.LUT R207, R0, 0x10, RZ, 0xfc, !PT ;  /* 0x0000001000cf7812 */ /* 0x000fe200078efcff */
[----:B------:R-:W-:Y:S01]  /*5950*/  IMAD.WIDE R136, R49, 0x4, R136 ;  /* 0x0000000431887825 */ /* 0x000fe200078e0288 */
[----:B------:R-:W-:-:S02]  /*5960*/  SEL R25, R25, RZ, P0 ;  /* 0x000000ff19197207 */ /* 0x000fc40000000000 */
[----:B------:R-:W-:Y:S01]  /*5970*/  SEL R24, R24, RZ, P0 ;  /* 0x000000ff18187207 */ /* 0x000fe20000000000 */
[----:B------:R-:W-:Y:S01]  /*5980*/  IMAD.WIDE R128, R41, 0x4, R128 ;  /* 0x0000000429807825 */ /* 0x000fe200078e0280 */
[----:B------:R-:W-:Y:S02]  /*5990*/  ISETP.GE.AND P4, PT, R207, UR4, PT ;  /* 0x00000004cf007c0c */ /* 0x000fe4000bf86270 */
[----:B------:R-:W-:Y:S01]  /*59a0*/  ISETP.NE.U32.AND P3, PT, R25, RZ, PT ;  /* 0x000000ff1900720c */ /* 0x000fe20003f65070 */
[----:B------:R-:W-:Y:S01]  /*59b0*/  IMAD.U32 R25, RZ, RZ, UR30 ;  /* 0x0000001eff197e24 */ /* 0x000fe2000f8e00ff */
[----:B------:R-:W-:Y:S01]  /*59c0*/  LOP3.LUT R207, R0, 0x12, RZ, 0xfc, !PT ;  /* 0x0000001200cf7812 */ /* 0x000fe200078efcff */
[----:B------:R-:W-:Y:S01]  /*59d0*/  IMAD.WIDE R124, R41, 0x4, R124 ;  /* 0x00000004297c7825 */ /* 0x000fe200078e027c */
[----:B------:R-:W-:Y:S02]  /*59e0*/  ISETP.NE.U32.AND P5, PT, R24, RZ, PT ;  /* 0x000000ff1800720c */ /* 0x000fe40003fa5070 */
[----:B------:R-:W-:Y:S01]  /*59f0*/  SEL R24, RZ, 0x4, P4 ;  /* 0x00000004ff187807 */ /* 0x000fe20002000000 */
[----:B------:R-:W-:Y:S01]  /*5a00*/  IMAD.WIDE R132, R25, 0x4, R132 ;  /* 0x0000000419847825 */ /* 0x000fe200078e0284 */
[----:B------:R-:W-:-:S02]  /*5a10*/  ISETP.GE.AND P4, PT, R207, UR4, PT ;  /* 0x00000004cf007c0c */ /* 0x000fc4000bf86270 */
[----:B------:R-:W-:Y:S01]  /*5a20*/  SEL R24, R24, RZ, P0 ;  /* 0x000000ff18187207 */ /* 0x000fe20000000000 */
[----:B------:R-:W-:Y:S01]  /*5a30*/  IMAD.WIDE R116, R49, 0x4, R116 ;  /* 0x0000000431747825 */ /* 0x000fe200078e0274 */
[----:B------:R-:W-:Y:S01]  /*5a40*/  SEL R25, RZ, 0x4, P4 ;  /* 0x00000004ff197807 */ /* 0x000fe20002000000 */
[----:B------:R-:W-:Y:S01]  /*5a50*/  LDGSTS.E [R27+0x8008], desc[UR22][R132.64], P6 ;  /* 0x08008000841b7fae */ /* 0x000fe2000b121856 */
[----:B------:R-:W-:Y:S01]  /*5a60*/  ISETP.GE.AND P6, PT, R221, UR4, PT ;  /* 0x00000004dd007c0c */ /* 0x000fe2000bfc6270 */
[----:B------:R-:W-:Y:S01]  /*5a70*/  IMAD.WIDE R114, R41, 0x4, R114 ;  /* 0x0000000429727825 */ /* 0x000fe200078e0272 */
[----:B------:R-:W-:Y:S01]  /*5a80*/  SEL R25, R25, RZ, P0 ;  /* 0x000000ff19197207 */ /* 0x000fe20000000000 */
[----:B------:R-:W-:Y:S01]  /*5a90*/  LDGSTS.E [R27+0xa000], desc[UR22][R134.64], P3 ;  /* 0x0a000000861b7fae */ /* 0x000fe20009921856 */
[----:B------:R-:W-:Y:S01]  /*5aa0*/  ISETP.NE.U32.AND P4, PT, R24, RZ, PT ;  /* 0x000000ff1800720c */ /* 0x000fe20003f85070 */
[----:B------:R-:W-:Y:S01]  /*5ab0*/  IMAD.WIDE R104, R41, 0x4, R104 ;  /* 0x0000000429687825 */ /* 0x000fe200078e0268 */
[----:B------:R-:W-:Y:S01]  /*5ac0*/  SEL R24, RZ, 0x4, P6 ;  /* 0x00000004ff187807 */ /* 0x000fe20003000000 */
[----:B------:R1:W-:Y:S01]  /*5ad0*/  LDGSTS.E [R27+0xa008], desc[UR22][R136.64], P5 ;  /* 0x0a008000881b7fae */ /* 0x0003e2000a921856 */
[----:B------:R-:W-:Y:S01]  /*5ae0*/  ISETP.NE.U32.AND P3, PT, R25, RZ, PT ;  /* 0x000000ff1900720c */ /* 0x000fe20003f65070 */
[----:B------:R-:W-:Y:S01]  /*5af0*/  IMAD.U32 R25, RZ, RZ, UR30 ;  /* 0x0000001eff197e24 */ /* 0x000fe2000f8e00ff */
[----:B------:R-:W-:Y:S01]  /*5b00*/  LOP3.LUT R207, R0, 0x14, RZ, 0xfc, !PT ;  /* 0x0000001400cf7812 */ /* 0x000fe200078efcff */
[----:B------:R-:W-:Y:S01]  /*5b10*/  IMAD.WIDE R102, R49, 0x4, R102 ;  /* 0x0000000431667825 */ /* 0x000fe200078e0266 */
[----:B------:R-:W-:-:S02]  /*5b20*/  ISETP.GE.AND P5, PT, R220, UR4, PT ;  /* 0x00000004dc007c0c */ /* 0x000fc4000bfa6270 */
[----:B------:R-:W-:Y:S02]  /*5b30*/  CS2R R40, SRZ ;  /* 0x0000000000287805 */ /* 0x000fe4000001ff00 */
[----:B------:R-:W-:Y:S01]  /*5b40*/  SEL R24, R24, RZ, P0 ;  /* 0x000000ff18187207 */ /* 0x000fe20000000000 */
[----:B------:R-:W-:Y:S01]  /*5b50*/  IMAD.WIDE R130, R25, 0x4, R130 ;  /* 0x0000000419827825 */ /* 0x000fe200078e0282 */
[----:B------:R-:W-:Y:S02]  /*5b60*/  ISETP.GE.AND P6, PT, R207, UR4, PT ;  /* 0x00000004cf007c0c */ /* 0x000fe4000bfc6270 */
[----:B------:R-:W-:Y:S02]  /*5b70*/  CS2R R48, SRZ ;  /* 0x0000000000307805 */ /* 0x000fe4000001ff00 */
[----:B------:R-:W-:Y:S01]  /*5b80*/  SEL R25, RZ, 0x4, P5 ;  /* 0x00000004ff197807 */ /* 0x000fe20002800000 */
[----:B-1----:R-:W-:Y:S01]  /*5b90*/  IMAD.U32 R27, RZ, RZ, UR30 ;  /* 0x0000001eff1b7e24 */ /* 0x002fe2000f8e00ff */
[----:B------:R-:W-:Y:S01]  /*5ba0*/  ISETP.NE.U32.AND P5, PT, R24, RZ, PT ;  /* 0x000000ff1800720c */ /* 0x000fe20003fa5070 */
[----:B------:R-:W-:Y:S01]  /*5bb0*/  LDGSTS.E [R28+0x8000], desc[UR22][R130.64], P4 ;  /* 0x08000000821c7fae */ /* 0x000fe2000a121856 */
[----:B------:R-:W-:Y:S01]  /*5bc0*/  SEL R24, RZ, 0x4, P6 ;  /* 0x00000004ff187807 */ /* 0x000fe20003000000 */
[----:B------:R-:W-:Y:S01]  /*5bd0*/  IMAD.WIDE R126, R27, 0x4, R126 ;  /* 0x000000041b7e7825 */ /* 0x000fe200078e027e */
[----:B------:R-:W-:Y:S01]  /*5be0*/  LOP3.LUT R207, R0, 0x16, RZ, 0xfc, !PT ;  /* 0x0000001600cf7812 */ /* 0x000fe200078efcff */
[----:B------:R-:W-:Y:S01]  /*5bf0*/  LDGSTS.E [R28+0x8008], desc[UR22][R128.64], P3 ;  /* 0x08008000801c7fae */ /* 0x000fe20009921856 */
[----:B------:R-:W-:Y:S01]  /*5c00*/  SEL R25, R25, RZ, P0 ;  /* 0x000000ff19197207 */ /* 0x000fe20000000000 */
[----:B------:R-:W-:Y:S01]  /*5c10*/  IMAD.WIDE R118, R27, 0x4, R118 ;  /* 0x000000041b767825 */ /* 0x000fe200078e0276 */
[----:B------:R-:W-:-:S02]  /*5c20*/  SEL R24, R24, RZ, P0 ;  /* 0x000000ff18187207 */ /* 0x000fc40000000000 */
[----:B------:R-:W-:Y:S01]  /*5c30*/  ISETP.GE.AND P6, PT, R207, UR4, PT ;  /* 0x00000004cf007c0c */ /* 0x000fe2000bfc6270 */
[----:B------:R-:W-:Y:S01]  /*5c40*/  IMAD.WIDE R112, R27, 0x4, R112 ;  /* 0x000000041b707825 */ /* 0x000fe200078e0270 */
[----:B------:R-:W-:Y:S02]  /*5c50*/  ISETP.NE.U32.AND P4, PT, R25, RZ, PT ;  /* 0x000000ff1900720c */ /* 0x000fe40003f85070 */
[----:B------:R-:W-:Y:S01]  /*5c60*/  ISETP.NE.U32.AND P3, PT, R24, RZ, PT ;  /* 0x000000ff1800720c */ /* 0x000fe20003f65070 */
[----:B------:R-:W-:Y:S01]  /*5c70*/  IMAD.U32 R25, RZ, RZ, UR30 ;  /* 0x0000001eff197e24 */ /* 0x000fe2000f8e00ff */
[----:B------:R-:W-:Y:S01]  /*5c80*/  SEL R24, RZ, 0x4, P6 ;  /* 0x00000004ff187807 */ /* 0x000fe20003000000 */
[----:B------:R-:W-:Y:S01]  /*5c90*/  IMAD.WIDE R110, R27, 0x4, R110 ;  /* 0x000000041b6e7825 */ /* 0x000fe200078e026e */
[----:B------:R-:W-:Y:S02]  /*5ca0*/  ISETP.GE.AND P6, PT, R219, UR4, PT ;  /* 0x00000004db007c0c */ /* 0x000fe4000bfc6270 */
[----:B------:R-:W-:Y:S01]  /*5cb0*/  SEL R24, R24, RZ, P0 ;  /* 0x000000ff18187207 */ /* 0x000fe20000000000 */
[----:B------:R-:W-:Y:S01]  /*5cc0*/  IMAD.WIDE R122, R25, 0x4, R122 ;  /* 0x00000004197a7825 */ /* 0x000fe200078e027a */
[----:B------:R-:W-:-:S02]  /*5cd0*/  SEL R25, RZ, 0x4, P6 ;  /* 0x00000004ff197807 */ /* 0x000fc40003000000 */
[----:B------:R-:W-:Y:S01]  /*5ce0*/  ISETP.NE.U32.AND P6, PT, R24, RZ, PT ;  /* 0x000000ff1800720c */ /* 0x000fe20003fc5070 */
[----:B------:R-:W-:Y:S01]  /*5cf0*/  IMAD.WIDE R82, R151, 0x4, R82 ;  /* 0x0000000497527825 */ /* 0x000fe200078e0252 */
[----:B------:R-:W-:Y:S01]  /*5d00*/  LDGSTS.E [R28+0xa000], desc[UR22][R122.64], P5 ;  /* 0x0a0000007a1c7fae */ /* 0x000fe2000a921856 */
[----:B------:R-:W-:Y:S02]  /*5d10*/  ISETP.GE.AND P5, PT, R218, UR4, PT ;  /* 0x00000004da007c0c */ /* 0x000fe4000bfa6270 */
[----:B------:R-:W-:Y:S01]  /*5d20*/  SEL R25, R25, RZ, P0 ;  /* 0x000000ff19197207 */ /* 0x000fe20000000000 */
[----:B------:R-:W-:Y:S01]  /*5d30*/  LDGSTS.E [R28+0xa008], desc[UR22][R124.64], P4 ;  /* 0x0a0080007c1c7fae */ /* 0x000fe2000a121856 */
[----:B------:R-:W-:Y:S01]  /*5d40*/  SEL R24, RZ, 0x4, P5 ;  /* 0x00000004ff187807 */ /* 0x000fe20002800000 */
[----:B------:R-:W-:Y:S01]  /*5d50*/  IMAD.WIDE R166, R151, 0x4, R166 ;  /* 0x0000000497a67825 */ /* 0x000fe200078e02a6 */
[----:B------:R-:W-:Y:S01]  /*5d60*/  ISETP.NE.U32.AND P4, PT, R25, RZ, PT ;  /* 0x000000ff1900720c */ /* 0x000fe20003f85070 */
[----:B------:R-:W-:Y:S01]  /*5d70*/  LDGSTS.E [R29+0x8000], desc[UR22][R126.64], P3 ;  /* 0x080000007e1d7fae */ /* 0x000fe20009921856 */
[----:B------:R-:W-:Y:S01]  /*5d80*/  ISETP.GE.AND P3, PT, R232, UR4, PT ;  /* 0x00000004e8007c0c */ /* 0x000fe2000bf66270 */
[----:B------:R-:W-:Y:S01]  /*5d90*/  IMAD.U32 R25, RZ, RZ, UR30 ;  /* 0x0000001eff197e24 */ /* 0x000fe2000f8e00ff */
[----:B------:R-:W-:Y:S01]  /*5da0*/  SEL R24, R24, RZ, P0 ;  /* 0x000000ff18187207 */ /* 0x000fe20000000000 */
[----:B------:R-:W-:Y:S01]  /*5db0*/  IMAD.WIDE R90, R151, 0x4, R90 ;  /* 0x00000004975a7825 */ /* 0x000fe200078e025a */
[----:B------:R-:W-:-:S03]  /*5dc0*/  ISETP.GE.AND P5, PT, R231, UR4, PT ;  /* 0x00000004e7007c0c */ /* 0x000fc6000bfa6270 */
[----:B------:R-:W-:Y:S01]  /*5dd0*/  IMAD.WIDE R120, R25, 0x4, R120 ;  /* 0x0000000419787825 */ /* 0x000fe200078e0278 */
[----:B------:R-:W-:Y:S02]  /*5de0*/  SEL R25, RZ, 0x4, P3 ;  /* 0x00000004ff197807 */ /* 0x000fe40001800000 */
[----:B------:R-:W-:Y:S01]  /*5df0*/  ISETP.NE.U32.AND P3, PT, R24, RZ, PT ;  /* 0x000000ff1800720c */ /* 0x000fe20003f65070 */
[----:B------:R-:W-:Y:S01]  /*5e00*/  IMAD.WIDE R88, R151, 0x4, R88 ;  /* 0x0000000497587825 */ /* 0x000fe200078e0258 */
[----:B------:R-:W-:Y:S01]  /*5e10*/  SEL R24, RZ, 0x4, P5 ;  /* 0x00000004ff187807 */ /* 0x000fe20002800000 */
[----:B------:R-:W-:Y:S01]  /*5e20*/  LDGSTS.E [R29+0x8008], desc[UR22][R120.64], P6 ;  /* 0x08008000781d7fae */ /* 0x000fe2000b121856 */
[----:B------:R-:W-:Y:S01]  /*5e30*/  SEL R25, R25, RZ, P0 ;  /* 0x000000ff19197207 */ /* 0x000fe20000000000 */
[----:B------:R-:W-:Y:S01]  /*5e40*/  IMAD.WIDE R66, R151, 0x4, R66 ;  /* 0x0000000497427825 */ /* 0x000fe200078e0242 */
[----:B------:R-:W-:Y:S01]  /*5e50*/  SEL R24, R24, RZ, P0 ;  /* 0x000000ff18187207 */ /* 0x000fe20000000000 */
[----:B------:R-:W-:Y:S01]  /*5e60*/  LDGSTS.E [R29+0xa000], desc[UR22][R118.64], P4 ;  /* 0x0a000000761d7fae */ /* 0x000fe2000a121856 */
[----:B------:R-:W-:Y:S01]  /*5e70*/  ISETP.NE.U32.AND P5, PT, R25, RZ, PT ;  /* 0x000000ff1900720c */ /* 0x000fe20003fa5070 */
[----:B------:R-:W-:Y:S01]  /*5e80*/  IMAD.WIDE R78, R151, 0x4, R78 ;  /* 0x00000004974e7825 */ /* 0x000fe200078e024e */
[----:B------:R-:W-:-:S02]  /*5e90*/  ISETP.GE.AND P6, PT, R217, UR4, PT ;  /* 0x00000004d9007c0c */ /* 0x000fc4000bfc6270 */
[----:B------:R-:W-:Y:S01]  /*5ea0*/  ISETP.NE.U32.AND P4, PT, R24, RZ, PT ;  /* 0x000000ff1800720c */ /* 0x000fe20003f85070 */
[----:B------:R1:W-:Y:S01]  /*5eb0*/  LDGSTS.E [R29+0xa008], desc[UR22][R116.64], P3 ;  /* 0x0a008000741d7fae */ /* 0x0003e20009921856 */
[----:B------:R-:W-:Y:S01]  /*5ec0*/  SEL R24, RZ, 0x4, P6 ;  /* 0x00000004ff187807 */ /* 0x000fe20003000000 */
[C---:B------:R-:W-:Y:S01]  /*5ed0*/  IMAD.WIDE R74, R151.reuse, 0x4, R74 ;  /* 0x00000004974a7825 */ /* 0x040fe200078e024a */
[----:B------:R-:W-:Y:S02]  /*5ee0*/  ISETP.GE.AND P6, PT, R216, UR4, PT ;  /* 0x00000004d8007c0c */ /* 0x000fe4000bfc6270 */
[----:B------:R-:W-:Y:S01]  /*5ef0*/  SEL R24, R24, RZ, P0 ;  /* 0x000000ff18187207 */ /* 0x000fe20000000000 */
[C---:B------:R-:W-:Y:S01]  /*5f00*/  IMAD.WIDE R72, R151.reuse, 0x4, R72 ;  /* 0x0000000497487825 */ /* 0x040fe200078e0248 */
[----:B------:R-:W-:Y:S01]  /*5f10*/  SEL R25, RZ, 0x4, P6 ;  /* 0x00000004ff197807 */ /* 0x000fe20003000000 */
[----:B------:R-:W-:Y:S01]  /*5f20*/  LDGSTS.E [R30+0x8000], desc[UR22][R112.64], P5 ;  /* 0x08000000701e7fae */ /* 0x000fe2000a921856 */
[----:B------:R-:W-:Y:S01]  /*5f30*/  ISETP.GE.AND P5, PT, R230, UR4, PT ;  /* 0x00000004e6007c0c */ /* 0x000fe2000bfa6270 */
[----:B------:R-:W-:Y:S01]  /*5f40*/  IMAD.WIDE R50, R151, 0x4, R50 ;  /* 0x0000000497327825 */ /* 0x000fe200078e0232 */
[----:B------:R-:W-:Y:S01]  /*5f50*/  SEL R25, R25, RZ, P0 ;  /* 0x000000ff19197207 */ /* 0x000fe20000000000 */
[----:B------:R-:W-:Y:S01]  /*5f60*/  LDGSTS.E [R30+0x8008], desc[UR22][R114.64], P4 ;  /* 0x08008000721e7fae */ /* 0x000fe2000a121856 */
[----:B------:R-:W-:Y:S01]  /*5f70*/  ISETP.GE.AND P4, PT, R229, UR4, PT ;  /* 0x00000004e5007c0c */ /* 0x000fe2000bf86270 */
[----:B-1----:R-:W-:Y:S01]  /*5f80*/  IMAD.U32 R29, RZ, RZ, UR30 ;  /* 0x0000001eff1d7e24 */ /* 0x002fe2000f8e00ff */
[----:B------:R-:W-:Y:S01]  /*5f90*/  ISETP.NE.U32.AND P6, PT, R24, RZ, PT ;  /* 0x000000ff1800720c */ /* 0x000fe20003fc5070 */
[----:B------:R-:W-:Y:S01]  /*5fa0*/  IMAD.WIDE R46, R151, 0x4, R46 ;  /* 0x00000004972e7825 */ /* 0x000fe200078e022e */
[----:B------:R-:W-:-:S02]  /*5fb0*/  ISETP.NE.U32.AND P3, PT, R25, RZ, PT ;  /* 0x000000ff1900720c */ /* 0x000fc40003f65070 */
[----:B------:R-:W-:Y:S01]  /*5fc0*/  SEL R24, RZ, 0x4, P5 ;  /* 0x00000004ff187807 */ /* 0x000fe20002800000 */
[----:B------:R-:W-:Y:S01]  /*5fd0*/  IMAD.WIDE R108, R29, 0x4, R108 ;  /* 0x000000041d6c7825 */ /* 0x000fe200078e026c */
[----:B------:R-:W-:Y:S02]  /*5fe0*/  ISETP.GE.AND P5, PT, R215, UR4, PT ;  /* 0x00000004d7007c0c */ /* 0x000fe4000bfa6270 */
[----:B------:R-:W-:Y:S02]  /*5ff0*/  CS2R R28, SRZ ;  /* 0x00000000001c7805 */ /* 0x000fe4000001ff00 */
[----:B------:R-:W-:Y:S01]  /*6000*/  SEL R25, RZ, 0x4, P4 ;  /* 0x00000004ff197807 */ /* 0x000fe20002000000 */
[C---:B------:R-:W-:Y:S01]  /*6010*/  IMAD.WIDE R60, R151.reuse, 0x4, R60 ;  /* 0x00000004973c7825 */ /* 0x040fe200078e023c */
[----:B------:R-:W-:Y:S02]  /*6020*/  ISETP.GE.AND P4, PT, R214, UR4, PT ;  /* 0x00000004d6007c0c */ /* 0x000fe4000bf86270 */
[----:B------:R-:W-:Y:S01]  /*6030*/  SEL R26, RZ, 0x4, P5 ;  /* 0x00000004ff1a7807 */ /* 0x000fe20002800000 */
[----:B------:R-:W-:Y:S01]  /*6040*/  LDGSTS.E [R30+0xa000], desc[UR22][R110.64], P6 ;  /* 0x0a0000006e1e7fae */ /* 0x000fe2000b121856 */
[----:B------:R-:W-:Y:S01]  /*6050*/  SEL R27, RZ, 0x4, P4 ;  /* 0x00000004ff1b7807 */ /* 0x000fe20002000000 */
[----:B------:R-:W-:Y:S01]  /*6060*/  IMAD.WIDE R54, R151, 0x4, R54 ;  /* 0x0000000497367825 */ /* 0x000fe200078e0236 */
[----:B------:R-:W-:Y:S01]  /*6070*/  SEL R24, R24, RZ, P0 ;  /* 0x000000ff18187207 */ /* 0x000fe20000000000 */
[----:B------:R-:W-:Y:S01]  /*6080*/  LDGSTS.E [R30+0xa008], desc[UR22][R108.64], P3 ;  /* 0x0a0080006c1e7fae */ /* 0x000fe20009921856 */
[----:B------:R-:W-:Y:S01]  /*6090*/  SEL R25, R25, RZ, P0 ;  /* 0x000000ff19197207 */ /* 0x000fe20000000000 */
[----:B------:R-:W-:Y:S01]  /*60a0*/  IMAD.SHL.U32 R207, R208, 0x8, RZ ;  /* 0x00000008d0cf7824 */ /* 0x000fe200078e00ff */
[----:B------:R-:W-:Y:S01]  /*60b0*/  SEL R26, R26, RZ, P0 ;  /* 0x000000ff1a1a7207 */ /* 0x000fe20000000000 */
[----:B------:R-:W-:Y:S01]  /*60c0*/  IMAD.SHL.U32 R208, R208, 0x10, RZ ;  /* 0x00000010d0d07824 */ /* 0x000fe200078e00ff */
[----:B------:R-:W-:-:S02]  /*60d0*/  SEL R27, R27, RZ, P0 ;  /* 0x000000ff1b1b7207 */ /* 0x000fc40000000000 */
[----:B------:R-:W-:Y:S02]  /*60e0*/  ISETP.NE.U32.AND P4, PT, R24, RZ, PT ;  /* 0x000000ff1800720c */ /* 0x000fe40003f85070 */
[----:B------:R-:W-:Y:S01]  /*60f0*/  ISETP.NE.U32.AND P0, PT, R25, RZ, PT ;  /* 0x000000ff1900720c */ /* 0x000fe20003f05070 */
[----:B------:R-:W-:Y:S01]  /*6100*/  IMAD.U32 R25, RZ, RZ, UR30 ;  /* 0x0000001eff197e24 */ /* 0x000fe2000f8e00ff */
[----:B------:R-:W-:Y:S02]  /*6110*/  ISETP.NE.U32.AND P5, PT, R26, RZ, PT ;  /* 0x000000ff1a00720c */ /* 0x000fe40003fa5070 */
[----:B------:R-:W-:Y:S01]  /*6120*/  ISETP.NE.U32.AND P6, PT, R27, RZ, PT ;  /* 0x000000ff1b00720c */ /* 0x000fe20003fc5070 */
[----:B------:R-:W-:Y:S01]  /*6130*/  IMAD.U32 R27, RZ, RZ, UR30 ;  /* 0x0000001eff1b7e24 */ /* 0x000fe2000f8e00ff */
[----:B------:R-:W-:Y:S01]  /*6140*/  LOP3.LUT R207, R207, 0x380, RZ, 0xc0, !PT ;  /* 0x00000380cfcf7812 */ /* 0x000fe200078ec0ff */
[----:B------:R-:W-:Y:S01]  /*6150*/  IMAD.WIDE R100, R25, 0x4, R100 ;  /* 0x0000000419647825 */ /* 0x000fe200078e0264 */
[----:B------:R-:W-:-:S03]  /*6160*/  CS2R R24, SRZ ;  /* 0x0000000000187805 */ /* 0x000fc6000001ff00 */
[----:B------:R-:W-:Y:S01]  /*6170*/  IMAD.WIDE R106, R27, 0x4, R106 ;  /* 0x000000041b6a7825 */ /* 0x000fe200078e026a */
[----:B------:R-:W-:Y:S01]  /*6180*/  LDGSTS.E [R31+0x8000], desc[UR22][R100.64], P4 ;  /* 0x08000000641f7fae */ /* 0x000fe2000a121856 */
[----:B------:R-:W-:-:S03]  /*6190*/  CS2R R26, SRZ ;  /* 0x00000000001a7805 */ /* 0x000fc6000001ff00 */
[----:B------:R-:W-:Y:S01]  /*61a0*/  LDGSTS.E [R31+0x8008], desc[UR22][R106.64], P0 ;  /* 0x080080006a1f7fae */ /* 0x000fe20008121856 */
[----:B------:R-:W-:-:S03]  /*61b0*/  ISETP.GE.AND P0, PT, R14, 0x40, PT ;  /* 0x000000400e00780c */ /* 0x000fc60003f06270 */
[----:B------:R-:W-:Y:S04]  /*61c0*/  LDGSTS.E [R31+0xa000], desc[UR22][R104.64], P5 ;  /* 0x0a000000681f7fae */ /* 0x000fe8000a921856 */
[----:B------:R1:W-:Y:S04]  /*61d0*/  LDGSTS.E [R31+0xa008], desc[UR22][R102.64], P6 ;  /* 0x0a008000661f7fae */ /* 0x0003e8000b121856 */
[----:B------:R-:W0:Y:S04]  /*61e0*/  LDGDEPBAR ;  /* 0x00000000000079af */ /* 0x000e280000000000 */
[----:B------:R-:W-:Y:S04]  /*61f0*/  LDGSTS.E [R32+0x18000], desc[UR22][R148.64], P2 ;  /* 0x1800000094207fae */ /* 0x000fe80009121856 */
[----:B------:R-:W-:Y:S01]  /*6200*/  LDGSTS.E [R32+0x18400], desc[UR22][R98.64], P2 ;  /* 0x1840000062207fae */ /* 0x000fe20009121856 */
[----:B-1----:R-:W-:-:S03]  /*6210*/  CS2R R30, SRZ ;  /* 0x00000000001e7805 */ /* 0x002fc6000001ff00 */
[----:B------:R-:W-:Y:S04]  /*6220*/  LDGSTS.E [R32+0x18800], desc[UR22][R96.64], P2 ;  /* 0x1880000060207fae */ /* 0x000fe80009121856 */
[----:B------:R-:W-:Y:S04]  /*6230*/  LDGSTS.E [R32+0x18c00], desc[UR22][R94.64], P2 ;  /* 0x18c000005e207fae */ /* 0x000fe80009121856 */
[----:B------:R-:W-:Y:S04]  /*6240*/  LDGSTS.E [R32+0x19000], desc[UR22][R190.64], P2 ;  /* 0x19000000be207fae */ /* 0x000fe80009121856 */
[----:B------:R1:W-:Y:S04]  /*6250*/  LDGSTS.E [R32+0x19400], desc[UR22][R42.64], P2 ;  /* 0x194000002a207fae */ /* 0x0003e80009121856 */
[----:B------:R2:W-:Y:S04]  /*6260*/  LDGSTS.E [R32+0x19800], desc[UR22][R36.64], P2 ;  /* 0x1980000024207fae */ /* 0x0005e80009121856 */
[----:B------:R3:W-:Y:S04]  /*6270*/  LDGSTS.E [R32+0x19c00], desc[UR22][R38.64], P2 ;  /* 0x19c0000026207fae */ /* 0x0007e80009121856 */
[----:B------:R-:W-:Y:S01]  /*6280*/  LDGSTS.E [R33+0x18100], desc[UR22][R86.64], P2 ;  /* 0x1810000056217fae */ /* 0x000fe20009121856 */
[----:B-1----:R-:W-:-:S03]  /*6290*/  CS2R R42, SRZ ;  /* 0x00000000002a7805 */ /* 0x002fc6000001ff00 */
[----:B------:R-:W-:Y:S01]  /*62a0*/  LDGSTS.E [R33+0x18500], desc[UR22][R84.64], P2 ;  /* 0x1850000054217fae */ /* 0x000fe20009121856 */
[----:B--2---:R-:W-:-:S03]  /*62b0*/  CS2R R36, SRZ ;  /* 0x0000000000247805 */ /* 0x004fc6000001ff00 */
[----:B------:R-:W-:Y:S01]  /*62c0*/  LDGSTS.E [R33+0x18900], desc[UR22][R82.64], P2 ;  /* 0x1890000052217fae */ /* 0x000fe20009121856 */
[----:B---3--:R-:W-:-:S03]  /*62d0*/  CS2R R38, SRZ ;  /* 0x0000000000267805 */ /* 0x008fc6000001ff00 */
[----:B------:R-:W-:Y:S04]  /*62e0*/  LDGSTS.E [R33+0x18d00], desc[UR22][R80.64], P2 ;  /* 0x18d0000050217fae */ /* 0x000fe80009121856 */
[----:B------:R-:W-:Y:S04]  /*62f0*/  LDGSTS.E [R33+0x19100], desc[UR22][R166.64], P2 ;  /* 0x19100000a6217fae */ /* 0x000fe80009121856 */
[----:B------:R-:W-:Y:S04]  /*6300*/  LDGSTS.E [R33+0x19500], desc[UR22][R92.64], P2 ;  /* 0x195000005c217fae */ /* 0x000fe80009121856 */
[----:B------:R-:W-:Y:S04]  /*6310*/  LDGSTS.E [R33+0x19900], desc[UR22][R90.64], P2 ;  /* 0x199000005a217fae */ /* 0x000fe80009121856 */
[----:B------:R1:W-:Y:S04]  /*6320*/  LDGSTS.E [R33+0x19d00], desc[UR22][R88.64], P2 ;  /* 0x19d0000058217fae */ /* 0x0003e80009121856 */
[----:B------:R-:W-:Y:S04]  /*6330*/  LDGSTS.E [R34+0x18200], desc[UR22][R70.64], P2 ;  /* 0x1820000046227fae */ /* 0x000fe80009121856 */
[----:B------:R-:W-:Y:S04]  /*6340*/  LDGSTS.E [R34+0x18600], desc[UR22][R68.64], P2 ;  /* 0x1860000044227fae */ /* 0x000fe80009121856 */
[----:B------:R-:W-:Y:S01]  /*6350*/  LDGSTS.E [R34+0x18a00], desc[UR22][R66.64], P2 ;  /* 0x18a0000042227fae */ /* 0x000fe20009121856 */
[----:B-1----:R-:W-:-:S03]  /*6360*/  CS2R R32, SRZ ;  /* 0x0000000000207805 */ /* 0x002fc6000001ff00 */
        /* <DEDUP_REMOVED lines=8> */
[----:B------:R4:W-:Y:S01]  /*63f0*/  LDGSTS.E [R35+0x18f00], desc[UR22][R46.64], P2 ;  /* 0x18f000002e237fae */ /* 0x0009e20009121856 */
[----:B-1----:R-:W-:-:S03]  /*6400*/  CS2R R52, SRZ ;  /* 0x0000000000347805 */ /* 0x002fc6000001ff00 */
[----:B------:R-:W-:Y:S01]  /*6410*/  LDGSTS.E [R35+0x19300], desc[UR22][R62.64], P2 ;  /* 0x193000003e237fae */ /* 0x000fe20009121856 */
[----:B--2---:R-:W-:-:S03]  /*6420*/  CS2R R50, SRZ ;  /* 0x0000000000327805 */ /* 0x004fc6000001ff00 */
[----:B------:R-:W-:Y:S01]  /*6430*/  LDGSTS.E [R35+0x19700], desc[UR22][R60.64], P2 ;  /* 0x197000003c237fae */ /* 0x000fe20009121856 */
[----:B---3--:R-:W-:-:S03]  /*6440*/  CS2R R44, SRZ ;  /* 0x00000000002c7805 */ /* 0x008fc6000001ff00 */
[----:B------:R1:W-:Y:S01]  /*6450*/  LDGSTS.E [R35+0x19b00], desc[UR22][R54.64], P2 ;  /* 0x19b0000036237fae */ /* 0x0003e20009121856 */
[----:B----4-:R-:W-:-:S03]  /*6460*/  CS2R R46, SRZ ;  /* 0x00000000002e7805 */ /* 0x010fc6000001ff00 */
[----:B------:R2:W-:Y:S04]  /*6470*/  LDGSTS.E [R35+0x19f00], desc[UR22][R144.64], P2 ;  /* 0x19f0000090237fae */ /* 0x0005e80009121856 */
[----:B------:R-:W0:Y:S01]  /*6480*/  LDGDEPBAR ;  /* 0x00000000000079af */ /* 0x000e220000000000 */
[----:B-1----:R-:W-:Y:S02]  /*6490*/  CS2R R54, SRZ ;  /* 0x0000000000367805 */ /* 0x002fe4000001ff00 */
[----:B--2---:R-:W-:Y:S01]  /*64a0*/  CS2R R34, SRZ ;  /* 0x0000000000227805 */ /* 0x004fe2000001ff00 */
[----:B------:R-:W-:Y:S06]  /*64b0*/  @!P0 BRA `(.L_x_0) ;  /* 0x0000002c00c88947 */ /* 0x000fec0003800000 */
[----:B------:R-:W2:Y:S01]  /*64c0*/  LDL.LU R212, [R1] ;  /* 0x0000000001d47983 */ /* 0x000ea20000300800 */
[----:B------:R-:W-:Y:S01]  /*64d0*/  IMAD R38, R233, UR10, RZ ;  /* 0x0000000ae9267c24 */ /* 0x000fe2000f8e02ff */
[----:B------:R-:W-:Y:S02]  /*64e0*/  SHF.R.S32.HI R73, RZ, 0x1f, R58 ;  /* 0x0000001fff497819 */ /* 0x000fe4000001143a */
[C---:B------:R-:W-:Y:S01]  /*64f0*/  IADD3 R166, P6, R58.reuse, R4, RZ ;  /* 0x000000043aa67210 */ /* 0x040fe20007fde0ff */
[----:B------:R-:W3:Y:S01]  /*6500*/  LDL.LU R213, [R1+0x4] ;  /* 0x0000040001d57983 */ /* 0x000ee20000300800 */
[----:B------:R-:W-:Y:S01]  /*6510*/  IADD3 R164, P0, R58, R5, RZ ;  /* 0x000000053aa47210 */ /* 0x000fe20007f1e0ff */
[----:B------:R-:W-:Y:S01]  /*6520*/  IMAD R24, R215, UR10, RZ ;  /* 0x0000000ad7187c24 */ /* 0x000fe2000f8e02ff */
[----:B------:R-:W-:Y:S01]  /*6530*/  LEA.HI.X.SX32 R167, R4, R73, 0x1, P6 ;  /* 0x0000004904a77211 */ /* 0x000fe200030f0eff */
[----:B------:R-:W4:Y:S01]  /*6540*/  LDL.LU R233, [R1+0x8] ;  /* 0x0000080001e97983 */ /* 0x000f220000300800 */
[----:B------:R-:W-:Y:S01]  /*6550*/  IADD3 R162, P2, R58, R6, RZ ;  /* 0x000000063aa27210 */ /* 0x000fe20007f5e0ff */
[----:B------:R-:W-:Y:S01]  /*6560*/  IMAD R26, R216, UR10, RZ ;  /* 0x0000000ad81a7c24 */ /* 0x000fe2000f8e02ff */
[C---:B------:R-:W-:Y:S01]  /*6570*/  IADD3 R160, P3, R58.reuse, R7, RZ ;  /* 0x000000073aa07210 */ /* 0x040fe20007f7e0ff */
[----:B------:R-:W-:Y:S01]  /*6580*/  IMAD R28, R217, UR10, RZ ;  /* 0x0000000ad91c7c24 */ /* 0x000fe2000f8e02ff */
[----:B------:R-:W-:Y:S01]  /*6590*/  IADD3 R158, P4, R58, R8, RZ ;  /* 0x000000083a9e7210 */ /* 0x000fe20007f9e0ff */
[----:B------:R-:W-:Y:S01]  /*65a0*/  IMAD R30, R218, UR10, RZ ;  /* 0x0000000ada1e7c24 */ /* 0x000fe2000f8e02ff */
[C---:B------:R-:W-:Y:S01]  /*65b0*/  IADD3 R156, P5, R58.reuse, R9, RZ ;  /* 0x000000093a9c7210 */ /* 0x040fe20007fbe0ff */
[----:B------:R-:W-:Y:S01]  /*65c0*/  IMAD R32, R219, UR10, RZ ;  /* 0x0000000adb207c24 */ /* 0x000fe2000f8e02ff */
[----:B------:R-:W-:Y:S01]  /*65d0*/  IADD3 R154, P6, R58, R10, RZ ;  /* 0x0000000a3a9a7210 */ /* 0x000fe20007fde0ff */
[----:B------:R-:W-:Y:S01]  /*65e0*/  IMAD R34, R220, UR10, RZ ;  /* 0x0000000adc227c24 */ /* 0x000fe2000f8e02ff */
[----:B------:R-:W-:Y:S01]  /*65f0*/  LEA.HI.X.SX32 R165, R5, R73, 0x1, P0 ;  /* 0x0000004905a57211 */ /* 0x000fe200000f0eff */
[----:B------:R-:W-:Y:S01]  /*6600*/  IMAD R36, R221, UR10, RZ ;  /* 0x0000000add247c24 */ /* 0x000fe2000f8e02ff */
[----:B------:R-:W-:-:S02]  /*6610*/  IADD3 R152, P0, R58, R11, RZ ;  /* 0x0000000b3a987210 */ /* 0x000fc40007f1e0ff */
[----:B------:R-:W-:Y:S01]  /*6620*/  SHF.R.S32.HI R139, RZ, 0x1f, R14 ;  /* 0x0000001fff8b7819 */ /* 0x000fe2000001140e */
[----:B------:R-:W-:Y:S01]  /*6630*/  IMAD R40, R222, UR10, RZ ;  /* 0x0000000ade287c24 */ /* 0x000fe2000f8e02ff */
[-C--:B------:R-:W-:Y:S01]  /*6640*/  LEA.HI.X.SX32 R163, R6, R73.reuse, 0x1, P2 ;  /* 0x0000004906a37211 */ /* 0x080fe200010f0eff */
[----:B------:R-:W-:Y:S01]  /*6650*/  IMAD R42, R223, UR10, RZ ;  /* 0x0000000adf2a7c24 */ /* 0x000fe2000f8e02ff */
[-C--:B------:R-:W-:Y:S01]  /*6660*/  LEA.HI.X.SX32 R161, R7, R73.reuse, 0x1, P3 ;  /* 0x0000004907a17211 */ /* 0x080fe200018f0eff */
[----:B------:R-:W-:Y:S01]  /*6670*/  IMAD R44, R224, UR10, RZ ;  /* 0x0000000ae02c7c24 */ /* 0x000fe2000f8e02ff */
[-C--:B------:R-:W-:Y:S01]  /*6680*/  LEA.HI.X.SX32 R159, R8, R73.reuse, 0x1, P4 ;  /* 0x00000049089f7211 */ /* 0x080fe200020f0eff */
[----:B------:R-:W-:Y:S01]  /*6690*/  IMAD R54, R225, UR10, RZ ;  /* 0x0000000ae1367c24 */ /* 0x000fe2000f8e02ff */
[-C--:B------:R-:W-:Y:S01]  /*66a0*/  LEA.HI.X.SX32 R157, R9, R73.reuse, 0x1, P5 ;  /* 0x00000049099d7211 */ /* 0x080fe200028f0eff */
[----:B------:R-:W-:Y:S01]  /*66b0*/  IMAD R136, R227, UR10, RZ ;  /* 0x0000000ae3887c24 */ /* 0x000fe2000f8e02ff */
[----:B------:R-:W-:Y:S01]  /*66c0*/  LEA.HI.X.SX32 R155, R10, R73, 0x1, P6 ;  /* 0x000000490a9b7211 */ /* 0x000fe200030f0eff */
[----:B------:R-:W-:Y:S01]  /*66d0*/  IMAD R142, R228, UR10, RZ ;  /* 0x0000000ae48e7c24 */ /* 0x000fe2000f8e02ff */
[C---:B------:R-:W-:Y:S01]  /*66e0*/  IADD3 R150, P2, R58.reuse, R12, RZ ;  /* 0x0000000c3a967210 */ /* 0x040fe20007f5e0ff */
[----:B------:R-:W-:Y:S01]  /*66f0*/  IMAD R190, R229, UR10, RZ ;  /* 0x0000000ae5be7c24 */ /* 0x000fe2000f8e02ff */
[----:B------:R-:W-:Y:S01]  /*6700*/  IADD3 R148, P3, R58, R13, RZ ;  /* 0x0000000d3a947210 */ /* 0x000fe20007f7e0ff */
[----:B------:R-:W-:Y:S01]  /*6710*/  IMAD R210, R230, UR10, RZ ;  /* 0x0000000ae6d27c24 */ /* 0x000fe2000f8e02ff */
[C---:B------:R-:W-:Y:S01]  /*6720*/  IADD3 R146, P4, R58.reuse, R201, RZ ;  /* 0x000000c93a927210 */ /* 0x040fe20007f9e0ff */
[----:B------:R-:W-:Y:S01]  /*6730*/  USHF.R.S32.HI UR18, URZ, 0x1f, UR30 ;  /* 0x0000001f3f127899 */ /* 0x000fe2000801141e */
[C---:B------:R-:W-:Y:S01]  /*6740*/  IADD3 R144, P5, R58.reuse, R234, RZ ;  /* 0x000000ea3a907210 */ /* 0x040fe20007fbe0ff */
[----:B------:R-:W-:Y:S01]  /*6750*/  USHF.R.S32.HI UR16, URZ, 0x1f, UR12 ;  /* 0x0000001f3f107899 */ /* 0x000fe2000801140c */
[C---:B------:R-:W-:Y:S01]  /*6760*/  IADD3 R4, P6, R58.reuse, R235, RZ ;  /* 0x000000eb3a047210 */ /* 0x040fe20007fde0ff */
[----:B------:R-:W-:Y:S01]  /*6770*/  ULDC.64 UR20, c[0x0][0x218] ;  /* 0x0000860000147ab9 */ /* 0x000fe20000000a00 */
[----:B------:R-:W-:Y:S01]  /*6780*/  LEA.HI.X.SX32 R153, R11, R73, 0x1, P0 ;  /* 0x000000490b997211 */ /* 0x000fe200000f0eff */
[----:B------:R-:W-:Y:S01]  /*6790*/  ULDC.64 UR28, c[0x0][0x210] ;  /* 0x00008400001c7ab9 */ /* 0x000fe20000000a00 */
[----:B------:R-:W-:-:S02]  /*67a0*/  IADD3 R6, P0, R58, R236, RZ ;  /* 0x000000ec3a067210 */ /* 0x000fc40007f1e0ff */
[-C--:B------:R-:W-:Y:S02]  /*67b0*/  LEA.HI.X.SX32 R151, R12, R73.reuse, 0x1, P2 ;  /* 0x000000490c977211 */ /* 0x080fe400010f0eff */
[-C--:B------:R-:W-:Y:S02]  /*67c0*/  LEA.HI.X.SX32 R149, R13, R73.reuse, 0x1, P3 ;  /* 0x000000490d957211 */ /* 0x080fe400018f0eff */
[-C--:B------:R-:W-:Y:S02]  /*67d0*/  LEA.HI.X.SX32 R147, R201, R73.reuse, 0x1, P4 ;  /* 0x00000049c9937211 */ /* 0x080fe400020f0eff */
[-C--:B------:R-:W-:Y:S02]  /*67e0*/  LEA.HI.X.SX32 R145, R234, R73.reuse, 0x1, P5 ;  /* 0x00000049ea917211 */ /* 0x080fe400028f0eff */
[----:B------:R-:W-:Y:S02]  /*67f0*/  LEA.HI.X.SX32 R140, R235, R73, 0x1, P6 ;  /* 0x00000049eb8c7211 */ /* 0x000fe400030f0eff */
[----:B------:R-:W-:-:S02]  /*6800*/  IADD3 R8, P2, R58, R237, RZ ;  /* 0x000000ed3a087210 */ /* 0x000fc40007f5e0ff */
[C---:B------:R-:W-:Y:S02]  /*6810*/  IADD3 R10, P3, R58.reuse, R238, RZ ;  /* 0x000000ee3a0a7210 */ /* 0x040fe40007f7e0ff */
[C---:B------:R-:W-:Y:S02]  /*6820*/  IADD3 R12, P4, R58.reuse, R239, RZ ;  /* 0x000000ef3a0c7210 */ /* 0x040fe40007f9e0ff */
[C---:B------:R-:W-:Y:S02]  /*6830*/  IADD3 R52, P5, R58.reuse, R240, RZ ;  /* 0x000000f03a347210 */ /* 0x040fe40007fbe0ff */
[----:B------:R-:W-:Y:S02]  /*6840*/  IADD3 R51, P6, R58, R241, RZ ;  /* 0x000000f13a337210 */ /* 0x000fe40007fde0ff */
[----:B------:R-:W-:Y:S02]  /*6850*/  LEA.HI.X.SX32 R5, R236, R73, 0x1, P0 ;  /* 0x00000049ec057211 */ /* 0x000fe400000f0eff */
        /* <DEDUP_REMOVED lines=21> */
[----:B------:R-:W-:Y:S02]  /*69b0*/  IADD3 R70, P5, R58, R252, RZ ;  /* 0x000000fc3a467210 */ /* 0x000fe40007fbe0ff */
[-C--:B------:R-:W-:Y:S02]  /*69c0*/  LEA.HI.X.SX32 R61, R248, R73.reuse, 0x1, P0 ;  /* 0x00000049f83d7211 */ /* 0x080fe400000f0eff */
[-C--:B------:R-:W-:Y:S02]  /*69d0*/  LEA.HI.X.SX32 R63, R249, R73.reuse, 0x1, P2 ;  /* 0x00000049f93f7211 */ /* 0x080fe400010f0eff */
[----:B------:R-:W-:-:S02]  /*69e0*/  LEA.HI.X.SX32 R65, R250, R73, 0x1, P3 ;  /* 0x00000049fa417211 */ /* 0x000fc400018f0eff */
[-C--:B------:R-:W-:Y:S02]  /*69f0*/  LEA.HI.X.SX32 R67, R251, R73.reuse, 0x1, P4 ;  /* 0x00000049fb437211 */ /* 0x080fe400020f0eff */
[----:B------:R-:W-:Y:S02]  /*6a00*/  LEA.HI.X.SX32 R69, R252, R73, 0x1, P5 ;  /* 0x00000049fc457211 */ /* 0x000fe400028f0eff */
[----:B------:R-:W-:Y:S02]  /*6a10*/  SHF.R.S32.HI R137, RZ, 0x1f, R59 ;  /* 0x0000001fff897819 */ /* 0x000fe4000001143b */
[C---:B------:R-:W-:Y:S02]  /*6a20*/  IADD3 R78, P2, R59.reuse, R56, RZ ;  /* 0x000000383b4e7210 */ /* 0x040fe40007f5e0ff */
[----:B------:R-:W-:Y:S02]  /*6a30*/  IADD3 R80, P3, R59, R23, RZ ;  /* 0x000000173b507210 */ /* 0x000fe40007f7e0ff */
[----:B------:R-:W-:Y:S01]  /*6a40*/  LEA.HI R139, R139, R14, RZ, 0x6 ;  /* 0x0000000e8b8b7211 */ /* 0x000fe200078f30ff */
[----:B------:R-:W-:Y:S01]  /*6a50*/  IMAD R14, R214, UR10, RZ ;  /* 0x0000000ad60e7c24 */ /* 0x000fe2000f8e02ff */
[----:B------:R-:W-:-:S02]  /*6a60*/  LEA.HI.X.SX32 R77, R56, R137, 0x1, P2 ;  /* 0x00000089384d7211 */ /* 0x000fc400010f0eff */
[----:B------:R-:W-:Y:S02]  /*6a70*/  LEA.HI.X.SX32 R79, R23, R137, 0x1, P3 ;  /* 0x00000089174f7211 */ /* 0x000fe400018f0eff */
[C---:B------:R-:W-:Y:S02]  /*6a80*/  IADD3 R82, P4, R59.reuse, R22, RZ ;  /* 0x000000163b527210 */ /* 0x040fe40007f9e0ff */
[C---:B------:R-:W-:Y:S02]  /*6a90*/  IADD3 R90, P2, R59.reuse, R18, RZ ;  /* 0x000000123b5a7210 */ /* 0x040fe40007f5e0ff */
[----:B------:R-:W-:Y:S02]  /*6aa0*/  IADD3 R92, P3, R59, R17, RZ ;  /* 0x000000113b5c7210 */ /* 0x000fe40007f7e0ff */
[-C--:B------:R-:W-:Y:S02]  /*6ab0*/  LEA.HI.X.SX32 R81, R22, R137.reuse, 0x1, P4 ;  /* 0x0000008916517211 */ /* 0x080fe400020f0eff */
[----:B------:R-:W-:-:S02]  /*6ac0*/  LEA.HI.X.SX32 R89, R18, R137, 0x1, P2 ;  /* 0x0000008912597211 */ /* 0x000fc400010f0eff */
[-C--:B------:R-:W-:Y:S02]  /*6ad0*/  LEA.HI.X.SX32 R91, R17, R137.reuse, 0x1, P3 ;  /* 0x00000089115b7211 */ /* 0x080fe400018f0eff */
        /* <DEDUP_REMOVED lines=11> */
[----:B------:R-:W-:Y:S02]  /*6b90*/  LEA.HI.X.SX32 R111, R34, R137, 0x1, P3 ;  /* 0x00000089226f7211 */ /* 0x000fe400018f0eff */
[C---:B------:R-:W-:Y:S02]  /*6ba0*/  IADD3 R114, P4, R59.reuse, R36, RZ ;  /* 0x000000243b727210 */ /* 0x040fe40007f9e0ff */
[C---:B------:R-:W-:Y:S02]  /*6bb0*/  IADD3 R118, P2, R59.reuse, R40, RZ ;  /* 0x000000283b767210 */ /* 0x040fe40007f5e0ff */
[C---:B------:R-:W-:Y:S02]  /*6bc0*/  IADD3 R120, P3, R59.reuse, R42, RZ ;  /* 0x0000002a3b787210 */ /* 0x040fe40007f7e0ff */
[----:B------:R-:W-:Y:S02]  /*6bd0*/  IADD3 R84, P5, R59, R21, RZ ;  /* 0x000000153b547210 */ /* 0x000fe40007fbe0ff */
[----:B------:R-:W-:-:S02]  /*6be0*/  LEA.HI.X.SX32 R113, R36, R137, 0x1, P4 ;  /* 0x0000008924717211 */ /* 0x000fc400020f0eff */
[-C--:B------:R-:W-:Y:S02]  /*6bf0*/  LEA.HI.X.SX32 R117, R40, R137.reuse, 0x1, P2 ;  /* 0x0000008928757211 */ /* 0x080fe400010f0eff */
[-C--:B------:R-:W-:Y:S01]  /*6c00*/  LEA.HI.X.SX32 R119, R42, R137.reuse, 0x1, P3 ;  /* 0x000000892a777211 */ /* 0x080fe200018f0eff */
[----:B------:R-:W-:Y:S01]  /*6c10*/  IMAD R214, R232, UR10, RZ ;  /* 0x0000000ae8d67c24 */ /* 0x000fe2000f8e02ff */
[----:B------:R-:W-:Y:S02]  /*6c20*/  LEA.HI.X.SX32 R83, R21, R137, 0x1, P5 ;  /* 0x0000008915537211 */ /* 0x000fe400028f0eff */
[C---:B------:R-:W-:Y:S02]  /*6c30*/  IADD3 R122, P4, R59.reuse, R44, RZ ;  /* 0x0000002c3b7a7210 */ /* 0x040fe40007f9e0ff */
[C---:B------:R-:W-:Y:S02]  /*6c40*/  IADD3 R128, P3, R59.reuse, R136, RZ ;  /* 0x000000883b807210 */ /* 0x040fe40007f7e0ff */
[----:B------:R-:W-:-:S02]  /*6c50*/  IADD3 R96, P5, R59, R15, RZ ;  /* 0x0000000f3b607210 */ /* 0x000fc40007fbe0ff */
[-C--:B------:R-:W-:Y:S02]  /*6c60*/  LEA.HI.X.SX32 R121, R44, R137.reuse, 0x1, P4 ;  /* 0x000000892c797211 */ /* 0x080fe400020f0eff */
[-C--:B------:R-:W-:Y:S02]  /*6c70*/  LEA.HI.X.SX32 R127, R136, R137.reuse, 0x1, P3 ;  /* 0x00000089887f7211 */ /* 0x080fe400018f0eff */
[-C--:B------:R-:W-:Y:S02]  /*6c80*/  LEA.HI.X.SX32 R95, R15, R137.reuse, 0x1, P5 ;  /* 0x000000890f5f7211 */ /* 0x080fe400028f0eff */
[C---:B------:R-:W-:Y:S02]  /*6c90*/  IADD3 R130, P4, R59.reuse, R142, RZ ;  /* 0x0000008e3b827210 */ /* 0x040fe40007f9e0ff */
[----:B------:R-:W-:Y:S02]  /*6ca0*/  IADD3 R138, P5, R59, R214, RZ ;  /* 0x000000d63b8a7210 */ /* 0x000fe40007fbe0ff */
[----:B------:R-:W-:-:S02]  /*6cb0*/  LEA.HI.X.SX32 R129, R142, R137, 0x1, P4 ;  /* 0x000000898e817211 */ /* 0x000fc400020f0eff */
[----:B------:R-:W-:Y:S01]  /*6cc0*/  SHF.R.S32.HI R139, RZ, 0x6, R139 ;  /* 0x00000006ff8b7819 */ /* 0x000fe2000001148b */
[----:B------:R-:W-:Y:S01]  /*6cd0*/  UIMAD.WIDE.U32 UR20, UR12, 0xc, UR20 ;  /* 0x0000000c0c1478a5 */ /* 0x000fe2000f8e0014 */
[----:B------:R-:W-:Y:S01]  /*6ce0*/  SHF.L.U64.HI R167, R166, 0x2, R167 ;  /* 0x00000002a6a77819 */ /* 0x000fe200000102a7 */
[----:B------:R-:W-:Y:S01]  /*6cf0*/  UIMAD UR17, UR16, 0xc, URZ ;  /* 0x0000000c101178a4 */ /* 0x000fe2000f8e023f */
[----:B------:R-:W-:Y:S01]  /*6d00*/  SHF.L.U64.HI R165, R164, 0x2, R165 ;  /* 0x00000002a4a57819 */ /* 0x000fe200000102a5 */
[----:B------:R-:W-:Y:S01]  /*6d10*/  UIMAD.WIDE.U32 UR28, UR30, 0xc, UR28 ;  /* 0x0000000c1e1c78a5 */ /* 0x000fe2000f8e001c */
[----:B------:R-:W-:Y:S01]  /*6d20*/  SHF.L.U64.HI R163, R162, 0x2, R163 ;  /* 0x00000002a2a37819 */ /* 0x000fe200000102a3 */
[----:B------:R-:W-:Y:S01]  /*6d30*/  UIMAD UR19, UR18, 0xc, URZ ;  /* 0x0000000c121378a4 */ /* 0x000fe2000f8e023f */
[----:B------:R-:W-:Y:S01]  /*6d40*/  SHF.L.U64.HI R161, R160, 0x2, R161 ;  /* 0x00000002a0a17819 */ /* 0x000fe200000102a1 */
[----:B------:R-:W-:Y:S01]  /*6d50*/  IMAD.SHL.U32 R16, R51, 0x4, RZ ;  /* 0x0000000433107824 */ /* 0x000fe200078e00ff */
[----:B------:R-:W-:Y:S01]  /*6d60*/  SHF.L.U64.HI R159, R158, 0x2, R159 ;  /* 0x000000029e9f7819 */ /* 0x000fe2000001029f */
[----:B------:R-:W-:Y:S01]  /*6d70*/  IMAD.SHL.U32 R18, R50, 0x4, RZ ;  /* 0x0000000432127824 */ /* 0x000fe200078e00ff */
[----:B------:R-:W-:Y:S01]  /*6d80*/  SHF.L.U64.HI R157, R156, 0x2, R157 ;  /* 0x000000029c9d7819 */ /* 0x000fe2000001029d */
[----:B------:R-:W-:Y:S01]  /*6d90*/  IMAD.SHL.U32 R22, R48, 0x4, RZ ;  /* 0x0000000430167824 */ /* 0x000fe200078e00ff */
[----:B------:R-:W-:Y:S01]  /*6da0*/  SHF.L.U64.HI R155, R154, 0x2, R155 ;  /* 0x000000029a9b7819 */ /* 0x000fe2000001029b */
[----:B------:R-:W-:Y:S01]  /*6db0*/  IMAD.SHL.U32 R56, R47, 0x4, RZ ;  /* 0x000000042f387824 */ /* 0x000fe200078e00ff */
[----:B------:R-:W-:-:S02]  /*6dc0*/  SHF.L.U64.HI R153, R152, 0x2, R153 ;  /* 0x0000000298997819 */ /* 0x000fc40000010299 */
[----:B------:R-:W-:Y:S02]  /*6dd0*/  CS2R R24, SRZ ;  /* 0x0000000000187805 */ /* 0x000fe4000001ff00 */
[----:B------:R-:W-:Y:S02]  /*6de0*/  SHF.L.U64.HI R151, R150, 0x2, R151 ;  /* 0x0000000296977819 */ /* 0x000fe40000010297 */
[----:B------:R-:W-:Y:S02]  /*6df0*/  CS2R R26, SRZ ;  /* 0x00000000001a7805 */ /* 0x000fe4000001ff00 */
[----:B------:R-:W-:Y:S02]  /*6e00*/  SHF.L.U64.HI R149, R148, 0x2, R149 ;  /* 0x0000000294957819 */ /* 0x000fe40000010295 */
[----:B------:R-:W-:Y:S02]  /*6e10*/  CS2R R28, SRZ ;  /* 0x00000000001c7805 */ /* 0x000fe4000001ff00 */
        /* <DEDUP_REMOVED lines=25> */
[----:B--2---:R-:W-:-:S04]  /*6fb0*/  IADD3 R72, P6, R58, R212, RZ ;  /* 0x000000d43a487210 */ /* 0x004fc80007fde0ff */
[----:B------:R-:W-:Y:S02]  /*6fc0*/  LEA.HI.X.SX32 R71, R212, R73, 0x1, P6 ;  /* 0x00000049d4477211 */ /* 0x000fe400030f0eff */
[----:B---3--:R-:W-:-:S04]  /*6fd0*/  IADD3 R74, P0, R58, R213, RZ ;  /* 0x000000d53a4a7210 */ /* 0x008fc80007f1e0ff */
[----:B------:R-:W-:Y:S02]  /*6fe0*/  LEA.HI.X.SX32 R73, R213, R73, 0x1, P0 ;  /* 0x00000049d5497211 */ /* 0x000fe400000f0eff */
[----:B------:R-:W-:-:S04]  /*6ff0*/  IADD3 R76, P0, R59, R57, RZ ;  /* 0x000000393b4c7210 */ /* 0x000fc80007f1e0ff */
[----:B------:R-:W-:Y:S02]  /*7000*/  LEA.HI.X.SX32 R75, R57, R137, 0x1, P0 ;  /* 0x00000089394b7211 */ /* 0x000fe400000f0eff */
[----:B------:R-:W-:-:S04]  /*7010*/  IADD3 R88, P0, R59, R19, RZ ;  /* 0x000000133b587210 */ /* 0x000fc80007f1e0ff */
[----:B------:R-:W-:Y:S02]  /*7020*/  LEA.HI.X.SX32 R87, R19, R137, 0x1, P0 ;  /* 0x0000008913577211 */ /* 0x000fe400000f0eff */
[----:B------:R-:W-:-:S04]  /*7030*/  IADD3 R100, P0, R59, R14, RZ ;  /* 0x0000000e3b647210 */ /* 0x000fc80007f1e0ff */
[----:B------:R-:W-:Y:S02]  /*7040*/  LEA.HI.X.SX32 R99, R14, R137, 0x1, P0 ;  /* 0x000000890e637211 */ /* 0x000fe400000f0eff */
[----:B------:R-:W-:Y:S01]  /*7050*/  IADD3 R108, P0, R59, R30, RZ ;  /* 0x0000001e3b6c7210 */ /* 0x000fe20007f1e0ff */
[----:B------:R-:W-:-:S03]  /*7060*/  IMAD R58, R226, UR10, RZ ;  /* 0x0000000ae23a7c24 */ /* 0x000fc6000f8e02ff */
[-C--:B------:R-:W-:Y:S02]  /*7070*/  LEA.HI.X.SX32 R107, R30, R137.reuse, 0x1, P0 ;  /* 0x000000891e6b7211 */ /* 0x080fe400000f0eff */
[----:B------:R-:W-:Y:S01]  /*7080*/  IADD3 R116, P0, R59, R38, RZ ;  /* 0x000000263b747210 */ /* 0x000fe20007f1e0ff */
[----:B------:R-:W-:Y:S01]  /*7090*/  IMAD R212, R231, UR10, RZ ;  /* 0x0000000ae7d47c24 */ /* 0x000fe2000f8e02ff */
[C---:B------:R-:W-:Y:S02]  /*70a0*/  IADD3 R86, P6, R59.reuse, R20, RZ ;  /* 0x000000143b567210 */ /* 0x040fe40007fde0ff */
[----:B------:R-:W-:Y:S02]  /*70b0*/  LEA.HI.X.SX32 R115, R38, R137, 0x1, P0 ;  /* 0x0000008926737211 */ /* 0x000fe400000f0eff */
[C---:B------:R-:W-:Y:S02]  /*70c0*/  IADD3 R124, P0, R59.reuse, R54, RZ ;  /* 0x000000363b7c7210 */ /* 0x040fe40007f1e0ff */
[----:B------:R-:W-:-:S02]  /*70d0*/  IADD3 R126, P2, R59, R58, RZ ;  /* 0x0000003a3b7e7210 */ /* 0x000fc40007f5e0ff */
[-C--:B------:R-:W-:Y:S02]  /*70e0*/  LEA.HI.X.SX32 R85, R20, R137.reuse, 0x1, P6 ;  /* 0x0000008914557211 */ /* 0x080fe400030f0eff */
[-C--:B------:R-:W-:Y:S02]  /*70f0*/  LEA.HI.X.SX32 R123, R54, R137.reuse, 0x1, P0 ;  /* 0x00000089367b7211 */ /* 0x080fe400000f0eff */
[----:B------:R-:W-:Y:S02]  /*7100*/  LEA.HI.X.SX32 R125, R58, R137, 0x1, P2 ;  /* 0x000000893a7d7211 */ /* 0x000fe400010f0eff */
[C---:B----4-:R-:W-:Y:S02]  /*7110*/  IADD3 R98, P6, R59.reuse, R233, RZ ;  /* 0x000000e93b627210 */ /* 0x050fe40007fde0ff */
[C---:B------:R-:W-:Y:S02]  /*7120*/  IADD3 R132, P0, R59.reuse, R190, RZ ;  /* 0x000000be3b847210 */ /* 0x040fe40007f1e0ff */
[----:B------:R-:W-:-:S02]  /*7130*/  IADD3 R134, P2, R59, R210, RZ ;  /* 0x000000d23b867210 */ /* 0x000fc40007f5e0ff */
[----:B------:R-:W-:Y:S02]  /*7140*/  IADD3 R136, P3, R59, R212, RZ ;  /* 0x000000d43b887210 */ /* 0x000fe40007f7e0ff */
[-C--:B------:R-:W-:Y:S02]  /*7150*/  LEA.HI.X.SX32 R97, R233, R137.reuse, 0x1, P6 ;  /* 0x00000089e9617211 */ /* 0x080fe400030f0eff */
[-C--:B------:R-:W-:Y:S02]  /*7160*/  LEA.HI.X.SX32 R131, R190, R137.reuse, 0x1, P0 ;  /* 0x00000089be837211 */ /* 0x080fe400000f0eff */
[-C--:B------:R-:W-:Y:S02]  /*7170*/  LEA.HI.X.SX32 R133, R210, R137.reuse, 0x1, P2 ;  /* 0x00000089d2857211 */ /* 0x080fe400010f0eff */
[-C--:B------:R-:W-:Y:S02]  /*7180*/  LEA.HI.X.SX32 R135, R212, R137.reuse, 0x1, P3 ;  /* 0x00000089d4877211 */ /* 0x080fe400018f0eff */
[----:B------:R-:W-:Y:S01]  /*7190*/  LEA.HI.X.SX32 R137, R214, R137, 0x1, P5 ;  /* 0x00000089d6897211 */ /* 0x000fe200028f0eff */
[----:B------:R-:W-:Y:S01]  /*71a0*/  IMAD.SHL.U32 R14, R52, 0x4, RZ ;  /* 0x00000004340e7824 */ /* 0x000fe200078e00ff */
[C---:B------:R-:W-:Y:S01]  /*71b0*/  SHF.L.U64.HI R19, R49.reuse, 0x2, R243 ;  /* 0x0000000231137819 */ /* 0x040fe200000102f3 */
[----:B------:R-:W-:Y:S01]  /*71c0*/  IMAD.SHL.U32 R20, R49, 0x4, RZ ;  /* 0x0000000431147824 */ /* 0x000fe200078e00ff */
[C---:B------:R-:W-:Y:S01]  /*71d0*/  SHF.L.U64.HI R57, R46.reuse, 0x2, R246 ;  /* 0x000000022e397819 */ /* 0x040fe200000102f6 */
[----:B------:R-:W-:Y:S01]  /*71e0*/  IMAD.SHL.U32 R58, R46, 0x4, RZ ;  /* 0x000000042e3a7824 */ /* 0x000fe200078e00ff */
[----:B------:R-:W-:-:S02]  /*71f0*/  SHF.L.U64.HI R59, R60, 0x2, R247 ;  /* 0x000000023c3b7819 */ /* 0x000fc400000102f7 */
        /* <DEDUP_REMOVED lines=77> */
[----:B------:R-:W-:Y:S01]  /*76d0*/  CS2R R46, SRZ ;  /* 0x00000000002e7805 */ /* 0x000fe2000001ff00 */
        /* <DEDUP_REMOVED lines=8> */
[----:B------:R-:W-:-:S02]  /*7760*/  IMAD.SHL.U32 R120, R120, 0x4, RZ ;  /* 0x0000000478787824 */ /* 0x000fc400078e00ff */
[----:B------:R-:W-:Y:S02]  /*7770*/  IMAD.SHL.U32 R122, R122, 0x4, RZ ;  /* 0x000000047a7a7824 */ /* 0x000fe400078e00ff */
[----:B------:R-:W-:Y:S02]  /*7780*/  IMAD.SHL.U32 R124, R124, 0x4, RZ ;  /* 0x000000047c7c7824 */ /* 0x000fe400078e00ff */
[----:B------:R-:W-:Y:S02]  /*7790*/  IMAD.SHL.U32 R126, R126, 0x4, RZ ;  /* 0x000000047e7e7824 */ /* 0x000fe400078e00ff */
[----:B------:R-:W-:Y:S02]  /*77a0*/  IMAD.SHL.U32 R128, R128, 0x4, RZ ;  /* 0x0000000480807824 */ /* 0x000fe400078e00ff */
[----:B------:R-:W-:Y:S02]  /*77b0*/  IMAD.SHL.U32 R130, R130, 0x4, RZ ;  /* 0x0000000482827824 */ /* 0x000fe400078e00ff */
[----:B------:R-:W-:-:S02]  /*77c0*/  IMAD.SHL.U32 R132, R132, 0x4, RZ ;  /* 0x0000000484847824 */ /* 0x000fc400078e00ff */
[----:B------:R-:W-:Y:S02]  /*77d0*/  IMAD.SHL.U32 R134, R134, 0x4, RZ ;  /* 0x0000000486867824 */ /* 0x000fe400078e00ff */
[----:B------:R-:W-:Y:S02]  /*77e0*/  IMAD.SHL.U32 R136, R136, 0x4, RZ ;  /* 0x0000000488887824 */ /* 0x000fe400078e00ff */
[----:B------:R-:W-:Y:S02]  /*77f0*/  IMAD.SHL.U32 R138, R138, 0x4, RZ ;  /* 0x000000048a8a7824 */ /* 0x000fe400078e00ff */
[----:B------:R-:W-:Y:S01]  /*7800*/  VIADD R190, R139, 0xfffffffd ;  /* 0xfffffffd8bbe7836 */ /* 0x000fe20000000000 */
[----:B------:R-:W-:Y:S01]  /*7810*/  UIADD3 UR13, UR13, -0xc0, URZ ;  /* 0xffffff400d0d7890 */ /* 0x000fe2000fffe03f */
[----:B------:R-:W-:Y:S01]  /*7820*/  UMOV UR14, 0x2 ;  /* 0x00000002000e7882 */ /* 0x000fe20000000000 */
[----:B------:R-:W-:Y:S01]  /*7830*/  UMOV UR15, 0xffffffff ;  /* 0xffffffff000f7882 */ /* 0x000fe20000000000 */
[----:B------:R-:W-:Y:S01]  /*7840*/  UMOV UR4, URZ ;  /* 0x0000003f00047c82 */ /* 0x000fe20008000000 */
[----:B------:R-:W-:-:S02]  /*7850*/  USHF.L.U64.HI UR16, UR12, 0x2, UR16 ;  /* 0x000000020c107899 */ /* 0x000fc40008010210 */
[----:B------:R-:W-:Y:S02]  /*7860*/  USHF.L.U64.HI UR18, UR30, 0x2, UR18 ;  /* 0x000000021e127899 */ /* 0x000fe40008010212 */
[----:B------:R-:W-:Y:S02]  /*7870*/  UIADD3 UR17, UR21, UR17, URZ ;  /* 0x0000001115117290 */ /* 0x000fe4000fffe03f */
[----:B------:R-:W-:-:S12]  /*7880*/  UIADD3 UR19, UR29, UR19, URZ ;  /* 0x000000131d137290 */ /* 0x000fd8000fffe03f */
.L_x_1:
[----:B------:R-:W-:Y:S01]  /*7890*/  UIADD3 UR15, UR15, 0x1, URZ ;  /* 0x000000010f0f7890 */ /* 0x000fe2000fffe03f */
[----:B------:R-:W-:-:S04]  /*78a0*/  DEPBAR.LE SB0, 0x4 ;  /* 0x000081000000791a */ /* 0x000fc80000000000 */
[----:B------:R-:W-:Y:S01]  /*78b0*/  BAR.SYNC.DEFER_BLOCKING 0x0 ;  /* 0x0000000000007b1d */ /* 0x000fe20000010000 */
[----:B------:R-:W-:Y:S01]  /*78c0*/  UISETP.GT.AND UP0, UPT, UR15, 0x3, UPT ;  /* 0x000000030f00788c */ /* 0x000fe2000bf04270 */
[----:B------:R-:W-:Y:S01]  /*78d0*/  ISETP.GE.AND P2, PT, R0, UR13, PT ;  /* 0x0000000d00007c0c */ /* 0x000fe2000bf46270 */
[----:B------:R-:W-:Y:S01]  /*78e0*/  UIADD3 UR14, UR14, 0x1, URZ ;  /* 0x000000010e0e7890 */ /* 0x000fe2000fffe03f */
[----:B------:R-:W-:Y:S01]  /*78f0*/  ISETP.LE.AND P0, PT, R190, UR4, PT ;  /* 0x00000004be007c0c */ /* 0x000fe2000bf03270 */
[----:B------:R-:W-:Y:S01]  /*7900*/  USEL UR15, UR15, URZ, !UP0 ;  /* 0x0000003f0f0f7287 */ /* 0x000fe2000c000000 */
[----:B------:R-:W-:Y:S01]  /*7910*/  SEL R142, RZ, 0x4, P2 ;  /* 0x00000004ff8e7807 */ /* 0x000fe20001000000 */
[----:B------:R-:W-:Y:S01]  /*7920*/  UMOV UR9, 0x40000040 ;  /* 0x4000004000097882 */ /* 0x000fe20000000000 */
[----:B------:R-:W-:Y:S01]  /*7930*/  UMOV UR11, 0x40000040 ;  /* 0x40000040000b7882 */ /* 0x000fe20000000000 */
[----:B------:R-:W-:Y:S01]  /*7940*/  ULEA UR5, UR15, UR7, 0xe ;  /* 0x000000070f057291 */ /* 0x000fe2000f8e703f */
[----:B------:R-:W-:Y:S01]  /*7950*/  LOP3.LUT R143, R0, 0x2, RZ, 0xfc, !PT ;  /* 0x00000002008f7812 */ /* 0x000fe200078efcff */
[----:B------:R-:W-:Y:S01]  /*7960*/  UIADD3 UR4, UR4, 0x1, URZ ;  /* 0x0000000104047890 */ /* 0x000fe2000fffe03f */
[----:B------:R-:W-:Y:S01]  /*7970*/  SEL R142, R142, RZ, !P0 ;  /* 0x000000ff8e8e7207 */ /* 0x000fe20004000000 */
[----:B------:R-:W-:Y:S01]  /*7980*/  UIADD3 UR6, UR5, 0x10000, URZ ;  /* 0x0001000005067890 */ /* 0x000fe2000fffe03f */
[----:B------:R-:W-:Y:S01]  /*7990*/  ISETP.GE.AND P2, PT, R143, UR13, PT ;  /* 0x0000000d8f007c0c */ /* 0x000fe2000bf46270 */
[----:B------:R-:W-:Y:S01]  /*79a0*/  USHF.R.U32.HI UR8, URZ, 0x4, UR5 ;  /* 0x000000043f087899 */ /* 0x000fe20008011605 */
[----:B------:R-:W-:Y:S01]  /*79b0*/  ISETP.NE.U32.AND P3, PT, R142, RZ, PT ;  /* 0x000000ff8e00720c */ /* 0x000fe20003f65070 */
[----:B------:R-:W-:Y:S01]  /*79c0*/  USHF.R.U32.HI UR6, URZ, 0x4, UR6 ;  /* 0x000000043f067899 */ /* 0x000fe20008011606 */
[----:B------:R-:W-:Y:S01]  /*79d0*/  SEL R142, RZ, 0x4, P2 ;  /* 0x00000004ff8e7807 */ /* 0x000fe20001000000 */
[----:B------:R-:W-:Y:S01]  /*79e0*/  USGXT.U32 UR8, UR8, 0xe ;  /* 0x0000000e0808789a */ /* 0x000fe20008000000 */
[----:B------:R-:W-:Y:S01]  /*79f0*/  LOP3.LUT R201, R0, 0x20, RZ, 0xfc, !PT ;  /* 0x0000002000c97812 */ /* 0x000fe200078efcff */
[----:B------:R-:W-:Y:S01]  /*7a00*/  USGXT.U32 UR10, UR6, 0xe ;  /* 0x0000000e060a789a */ /* 0x000fe20008000000 */
[----:B------:R-:W-:Y:S01]  /*7a10*/  SEL R142, R142, RZ, !P0 ;  /* 0x000000ff8e8e7207 */ /* 0x000fe20004000000 */
[----:B------:R-:W-:Y:S01]  /*7a20*/  UMOV UR5, URZ ;  /* 0x0000003f00057c82 */ /* 0x000fe20008000000 */
[----:B------:R-:W-:Y:S01]  /*7a30*/  WARPGROUP.ARRIVE ;  /* 0x00000000000079c5 */ /* 0x000fe20000000000 */
[----:B------:R-:W-:Y:S01]  /*7a40*/  UMOV UR6, URZ ;  /* 0x0000003f00067c82 */ /* 0x000fe20008000000 */
[----:B------:R-:W-:-:S02]  /*7a50*/  ISETP.NE.U32.AND P2, PT, R142, RZ, PT ;  /* 0x000000ff8e00720c */ /* 0x000fc40003f45070 */
[----:B------:R-:W-:Y:S02]  /*7a60*/  IADD3 R142, P4, R98, UR28, RZ ;  /* 0x0000001c628e7c10 */ /* 0x000fe4000ff9e0ff */
[----:B------:R-:W-:Y:S01]  /*7a70*/  HGMMA.64x64x8.F32.TF32 R24, gdesc[UR8], R24 ;  /* 0x04e00000081879f0 */ /* 0x000fe20008702818 */
[----:B------:R-:W-:Y:S01]  /*7a80*/  UIADD3 UR8, UP0, UR8, 0x2, URZ ;  /* 0x0000000208087890 */ /* 0x000fe2000ff1e03f */
[----:B------:R-:W-:Y:S01]  /*7a90*/  IADD3.X R143, R97, UR19, RZ, P4, !PT ;  /* 0x00000013618f7c10 */ /* 0x000fe2000a7fe4ff */
[----:B------:R-:W-:Y:S01]  /*7aa0*/  UIADD3 UR10, UP1, UR10, 0x2, URZ ;  /* 0x000000020a0a7890 */ /* 0x000fe2000ff3e03f */
[C---:B------:R-:W-:Y:S01]  /*7ab0*/  LOP3.LUT R209, R0.reuse, 0x22, RZ, 0xfc, !PT ;  /* 0x0000002200d17812 */ /* 0x040fe200078efcff */
[----:B------:R-:W-:Y:S01]  /*7ac0*/  UIADD3.X UR9, UR5, 0x40000040, URZ, UP0, !UPT ;  /* 0x4000004005097890 */ /* 0x000fe200087fe43f */
[----:B------:R-:W-:Y:S01]  /*7ad0*/  LOP3.LUT R210, R0, 0x4, RZ, 0xfc, !PT ;  /* 0x0000000400d27812 */ /* 0x000fe200078efcff */
[----:B------:R-:W-:Y:S02]  /*7ae0*/  UIADD3.X UR11, UR6, 0x40000040, URZ, UP1, !UPT ;  /* 0x40000040060b7890 */ /* 0x000fe40008ffe43f */
[----:B------:R-:W-:-:S02]  /*7af0*/  UIADD3.64 UR24, UR8, 0x2, URZ ;  /* 0x0000000208187897 */ /* 0x000fc4000fffe03f */
[----:B------:R-:W-:Y:S02]  /*7b00*/  UIADD3.64 UR26, UR10, 0x2, URZ ;  /* 0x000000020a1a7897 */ /* 0x000fe4000fffe03f */
[----:B------:R-:W-:-:S04]  /*7b10*/  UISETP.GT.AND UP0, UPT, UR14, 0x3, UPT ;  /* 0x000000030e00788c */ /* 0x000fc8000bf04270 */
[----:B------:R-:W-:-:S04]  /*7b20*/  USEL UR14, UR14, URZ, !UP0 ;  /* 0x0000003f0e0e7287 */ /* 0x000fc8000c000000 */
[----:B------:R-:W-:-:S06]  /*7b30*/  ULEA UR5, UR14, UR7, 0xe ;  /* 0x000000070e057291 */ /* 0x000fcc000f8e703f */
[----:B------:R-:W-:Y:S01]  /*7b40*/  VIADD R191, R2, UR5 ;  /* 0x0000000502bf7c36 */ /* 0x000fe20008000000 */
[----:B------:R-:W-:Y:S04]  /*7b50*/  HGMMA.64x64x8.F32.TF32 R24, gdesc[UR8], R24 ;  /* 0x04e00000081879f0 */ /* 0x000fe80008702818 */
[----:B------:R-:W-:Y:S01]  /*7b60*/  HGMMA.64x64x8.F32.TF32 R24, gdesc[UR24], R24 ;  /* 0x04e00000181879f0 */ /* 0x000fe20008702818 */
[----:B------:R-:W-:Y:S02]  /*7b70*/  UIADD3.64 UR24, UR8, 0x4, URZ ;  /* 0x0000000408187897 */ /* 0x000fe4000fffe03f */
[----:B------:R-:W-:-:S09]  /*7b80*/  UIADD3.64 UR26, UR10, 0x4, URZ ;  /* 0x000000040a1a7897 */ /* 0x000fd2000fffe03f */
        /* <DEDUP_REMOVED lines=8> */
[----:B------:R-:W-:Y:S02]  /*7c10*/  UIADD3.64 UR26, UR10, 0x202, URZ ;  /* 0x000002020a1a7897 */ /* 0x000fe4000fffe03f */
[----:B------:R-:W-:Y:S02]  /*7c20*/  UIADD3.64 UR8, UR8, 0x204, URZ ;  /* 0x0000020408087897 */ /* 0x000fe4000fffe03f */
[----:B------:R-:W-:-:S05]  /*7c30*/  UIADD3.64 UR10, UR10, 0x204, URZ ;  /* 0x000002040a0a7897 */ /* 0x000fca000fffe03f */
[----:B------:R-:W-:Y:S04]  /*7c40*/  HGMMA.64x64x8.F32.TF32 R24, gdesc[UR24], R24 ;  /* 0x04e00000181879f0 */ /* 0x000fe80008702818 */
[----:B------:R-:W-:Y:S03]  /*7c50*/  HGMMA.64x64x8.F32.TF32 R24, gdesc[UR8], R24, gsb0 ;  /* 0x04e00000081879f0 */ /* 0x000fe60008002818 */
[----:B------:R-:W-:Y:S02]  /*7c60*/  WARPGROUP.DEPBAR.LE gsb0, 0x1 ;  /* 0x00008000000079c5 */ /* 0x000fe40000010100 */
[----:B------:R-:W-:Y:S06]  /*7c70*/  BAR.SYNC.DEFER_BLOCKING 0x0 ;  /* 0x0000000000007b1d */ /* 0x000fec0000010000 */
[----:B------:R-:W-:Y:S01]  /*7c80*/  @!PT LDS RZ, [RZ] ;  /* 0x00000000fffff984 */ /* 0x000fe20000000800 */
[----:B------:R-:W-:Y:S01]  /*7c90*/  @!PT LDS RZ, [RZ] ;  /* 0x00000000fffff984 */ /* 0x000fe20000000800 */
[----:B------:R-:W-:Y:S01]  /*7ca0*/  @!PT LDS RZ, [RZ] ;  /* 0x00000000fffff984 */ /* 0x000fe20000000800 */
[----:B------:R1:W-:Y:S02]  /*7cb0*/  LDGSTS.E [R191], desc[UR22][R142.64], P3 ;  /* 0x000000008ebf7fae */ /* 0x0003e40009921856 */
[----:B-1----:R-:W-:-:S04]  /*7cc0*/  IADD3 R142, P3, R96, UR28, RZ ;  /* 0x0000001c608e7c10 */ /* 0x002fc8000ff7e0ff */
[----:B------:R-:W-:-:S05]  /*7cd0*/  IADD3.X R143, R95, UR19, RZ, P3, !PT ;  /* 0x000000135f8f7c10 */ /* 0x000fca0009ffe4ff */
[----:B------:R1:W-:Y:S01]  /*7ce0*/  LDGSTS.E [R191+0x8], desc[UR22][R142.64], P2 ;  /* 0x000080008ebf7fae */ /* 0x0003e20009121856 */
[----:B------:R-:W-:-:S04]  /*7cf0*/  ISETP.GE.AND P2, PT, R201, UR13, PT ;  /* 0x0000000dc9007c0c */ /* 0x000fc8000bf46270 */
[----:B------:R-:W-:Y:S02]  /*7d00*/  SEL R201, RZ, 0x4, P2 ;  /* 0x00000004ffc97807 */ /* 0x000fe40001000000 */
[----:B------:R-:W-:Y:S02]  /*7d10*/  ISETP.GE.AND P2, PT, R209, UR13, PT ;  /* 0x0000000dd1007c0c */ /* 0x000fe4000bf46270 */
[----:B------:R-:W-:Y:S02]  /*7d20*/  SEL R201, R201, RZ, !P0 ;  /* 0x000000ffc9c97207 */ /* 0x000fe40004000000 */
[----:B------:R-:W-:Y:S02]  /*7d30*/  LOP3.LUT R209, R0, 0x6, RZ, 0xfc, !PT ;  /* 0x0000000600d17812 */ /* 0x000fe400078efcff */
[----:B------:R-:W-:Y:S02]  /*7d40*/  ISETP.NE.U32.AND P3, PT, R201, RZ, PT ;  /* 0x000000ffc900720c */ /* 0x000fe40003f65070 */
[----:B------:R-:W-:-:S02]  /*7d50*/  SEL R201, RZ, 0x4, P2 ;  /* 0x00000004ffc97807 */ /* 0x000fc40001000000 */
[----:B-1----:R-:W-:Y:S02]  /*7d60*/  IADD3 R142, P4, R130, UR28, RZ ;  /* 0x0000001c828e7c10 */ /* 0x002fe4000ff9e0ff */
[----:B------:R-:W-:Y:S02]  /*7d70*/  SEL R201, R201, RZ, !P0 ;  /* 0x000000ffc9c97207 */ /* 0x000fe40004000000 */
[----:B------:R-:W-:Y:S02]  /*7d80*/  IADD3.X R143, R129, UR19, RZ, P4, !PT ;  /* 0x00000013818f7c10 */ /* 0x000fe4000a7fe4ff */
[----:B------:R-:W-:-:S03]  /*7d90*/  ISETP.NE.U32.AND P2, PT, R201, RZ, PT ;  /* 0x000000ffc900720c */ /* 0x000fc60003f45070 */
[----:B------:R1:W-:Y:S02]  /*7da0*/  LDGSTS.E [R191+0x2000], desc[UR22][R142.64], P3 ;  /* 0x020000008ebf7fae */ /* 0x0003e40009921856 */
[----:B-1----:R-:W-:-:S04]  /*7db0*/  IADD3 R142, P3, R128, UR28, RZ ;  /* 0x0000001c808e7c10 */ /* 0x002fc8000ff7e0ff */
[----:B------:R-:W-:-:S05]  /*7dc0*/  IADD3.X R143, R127, UR19, RZ, P3, !PT ;  /* 0x000000137f8f7c10 */ /* 0x000fca0009ffe4ff */
[----:B------:R1:W-:Y:S01]  /*7dd0*/  LDGSTS.E [R191+0x2008], desc[UR22][R142.64], P2 ;  /* 0x020080008ebf7fae */ /* 0x0003e20009121856 */
[----:B------:R-:W-:Y:S02]  /*7de0*/  ISETP.GE.AND P2, PT, R210, UR13, PT ;  /* 0x0000000dd2007c0c */ /* 0x000fe4000bf46270 */
[----:B------:R-:W-:Y:S02]  /*7df0*/  LOP3.LUT R210, R0, 0x24, RZ, 0xfc, !PT ;  /* 0x0000002400d27812 */ /* 0x000fe400078efcff */
[----:B------:R-:W-:Y:S02]  /*7e00*/  SEL R201, RZ, 0x4, P2 ;  /* 0x00000004ffc97807 */ /* 0x000fe40001000000 */
[----:B------:R-:W-:Y:S02]  /*7e10*/  ISETP.GE.AND P2, PT, R209, UR13, PT ;  /* 0x0000000dd1007c0c */ /* 0x000fe4000bf46270 */
[----:B------:R-:W-:Y:S02]  /*7e20*/  SEL R201, R201, RZ, !P0 ;  /* 0x000000ffc9c97207 */ /* 0x000fe40004000000 */
[----:B------:R-:W-:-:S02]  /*7e30*/  LOP3.LUT R209, R2, 0x10, RZ, 0x3c, !PT ;  /* 0x0000001002d17812 */ /* 0x000fc400078e3cff */
[----:B------:R-:W-:Y:S02]  /*7e40*/  ISETP.NE.U32.AND P3, PT, R201, RZ, PT ;  /* 0x000000ffc900720c */ /* 0x000fe40003f65070 */
[----:B------:R-:W-:Y:S01]  /*7e50*/  SEL R201, RZ, 0x4, P2 ;  /* 0x00000004ffc97807 */ /* 0x000fe20001000000 */
[----:B-1----:R-:W-:Y:S01]  /*7e60*/  VIADD R191, R209, UR5 ;  /* 0x00000005d1bf7c36 */ /* 0x002fe20008000000 */
[----:B------:R-:W-:Y:S02]  /*7e70*/  IADD3 R142, P4, R94, UR28, RZ ;  /* 0x0000001c5e8e7c10 */ /* 0x000fe4000ff9e0ff */
[----:B------:R-:W-:Y:S02]  /*7e80*/  SEL R201, R201, RZ, !P0 ;  /* 0x000000ffc9c97207 */ /* 0x000fe40004000000 */
[----:B------:R-:W-:Y:S02]  /*7e90*/  IADD3.X R143, R93, UR19, RZ, P4, !PT ;  /* 0x000000135d8f7c10 */ /* 0x000fe4000a7fe4ff */
[----:B------:R-:W-:-:S02]  /*7ea0*/  ISETP.NE.U32.AND P2, PT, R201, RZ, PT ;  /* 0x000000ffc900720c */ /* 0x000fc40003f45070 */
[----:B------:R-:W-:Y:S01]  /*7eb0*/  LOP3.LUT R209, R0, 0x26, RZ, 0xfc, !PT ;  /* 0x0000002600d17812 */ /* 0x000fe200078efcff */
[----:B------:R1:W-:Y:S02]  /*7ec0*/  LDGSTS.E [R191], desc[UR22][R142.64], P3 ;  /* 0x000000008ebf7fae */ /* 0x0003e40009921856 */
[----:B-1----:R-:W-:-:S04]  /*7ed0*/  IADD3 R142, P3, R92, UR28, RZ ;  /* 0x0000001c5c8e7c10 */ /* 0x002fc8000ff7e0ff */
[----:B------:R-:W-:-:S05]  /*7ee0*/  IADD3.X R143, R91, UR19, RZ, P3, !PT ;  /* 0x000000135b8f7c10 */ /* 0x000fca0009ffe4ff */
[----:B------:R1:W-:Y:S01]  /*7ef0*/  LDGSTS.E [R191+0x8], desc[UR22][R142.64], P2 ;  /* 0x000080008ebf7fae */ /* 0x0003e20009121856 */
[----:B------:R-:W-:Y:S02]  /*7f00*/  ISETP.GE.AND P2, PT, R210, UR13, PT ;  /* 0x0000000dd2007c0c */ /* 0x000fe4000bf46270 */
[C---:B------:R-:W-:Y:S02]  /*7f10*/  LOP3.LUT R210, R0.reuse, 0x8, RZ, 0xfc, !PT ;  /* 0x0000000800d27812 */ /* 0x040fe400078efcff */
[----:B------:R-:W-:Y:S02]  /*7f20*/  SEL R201, RZ, 0x4, P2 ;  /* 0x00000004ffc97807 */ /* 0x000fe40001000000 */
[----:B------:R-:W-:Y:S02]  /*7f30*/  ISETP.GE.AND P2, PT, R209, UR13, PT ;  /* 0x0000000dd1007c0c */ /* 0x000fe4000bf46270 */
[----:B------:R-:W-:Y:S02]  /*7f40*/  SEL R201, R201, RZ, !P0 ;  /* 0x000000ffc9c97207 */ /* 0x000fe40004000000 */
[----:B------:R-:W-:-:S02]  /*7f50*/  LOP3.LUT R209, R0, 0xa, RZ, 0xfc, !PT ;  /* 0x0000000a00d17812 */ /* 0x000fc400078efcff */
[----:B------:R-:W-:Y:S02]  /*7f60*/  ISETP.NE.U32.AND P3, PT, R201, RZ, PT ;  /* 0x000000ffc900720c */ /* 0x000fe40003f65070 */
[----:B------:R-:W-:Y:S02]  /*7f70*/  SEL R201, RZ, 0x4, P2 ;  /* 0x00000004ffc97807 */ /* 0x000fe40001000000 */
        /* <DEDUP_REMOVED lines=196> */
[----:B------:R-:W-:-:S04]  /*8bc0*/  ISETP.GE.AND P2, PT, R210, UR13, PT ;  /* 0x0000000dd2007c0c */ /* 0x000fc8000bf46270 */
[----:B------:R-:W-:Y:S02]  /*8bd0*/  SEL R201, RZ, 0x4, P2 ;  /* 0x00000004ffc97807 */ /* 0x000fe40001000000 */
[----:B------:R-:W-:Y:S02]  /*8be0*/  ISETP.GE.AND P2, PT, R209, UR13, PT ;  /* 0x0000000dd1007c0c */ /* 0x000fe4000bf46270 */
[----:B------:R-:W2:Y:S01]  /*8bf0*/  S2R R209, SR_TID.X ;  /* 0x0000000000d17919 */ /* 0x000ea20000002100 */
[----:B------:R-:W-:Y:S02]  /*8c00*/  SEL R201, R201, RZ, !P0 ;  /* 0x000000ffc9c97207 */ /* 0x000fe40004000000 */
[----:B-1----:R-:W-:Y:S02]  /*8c10*/  IADD3 R142, P4, R102, UR28, RZ ;  /* 0x0000001c668e7c10 */ /* 0x002fe4000ff9e0ff */
[----:B------:R-:W-:Y:S02]  /*8c20*/  ISETP.NE.U32.AND P3, PT, R201, RZ, PT ;  /* 0x000000ffc900720c */ /* 0x000fe40003f65070 */
[----:B------:R-:W-:-:S02]  /*8c30*/  SEL R201, RZ, 0x4, P2 ;  /* 0x00000004ffc97807 */ /* 0x000fc40001000000 */
[----:B------:R-:W-:Y:S02]  /*8c40*/  IADD3.X R143, R101, UR19, RZ, P4, !PT ;  /* 0x00000013658f7c10 */ /* 0x000fe4000a7fe4ff */
[----:B------:R-:W-:-:S04]  /*8c50*/  SEL R201, R201, RZ, !P0 ;  /* 0x000000ffc9c97207 */ /* 0x000fc80004000000 */
[----:B------:R-:W-:-:S03]  /*8c60*/  ISETP.NE.U32.AND P2, PT, R201, RZ, PT ;  /* 0x000000ffc900720c */ /* 0x000fc60003f45070 */
[----:B------:R1:W-:Y:S02]  /*8c70*/  LDGSTS.E [R191+0x2000], desc[UR22][R142.64], P3 ;  /* 0x020000008ebf7fae */ /* 0x0003e40009921856 */
[----:B-1----:R-:W-:Y:S01]  /*8c80*/  IADD3 R142, P3, R100, UR28, RZ ;  /* 0x0000001c648e7c10 */ /* 0x002fe2000ff7e0ff */
[----:B------:R-:W-:Y:S01]  /*8c90*/  ULEA UR28, UP1, UR30, UR28, 0x2 ;  /* 0x0000001c1e1c7291 */ /* 0x000fe2000f82103f */
[----:B--2---:R-:W-:Y:S02]  /*8ca0*/  LOP3.LUT R209, R209, 0x3f, RZ, 0xc0, !PT ;  /* 0x0000003fd1d17812 */ /* 0x004fe400078ec0ff */
[----:B------:R-:W-:Y:S01]  /*8cb0*/  IADD3.X R143, R99, UR19, RZ, P3, !PT ;  /* 0x00000013638f7c10 */ /* 0x000fe20009ffe4ff */
[----:B------:R-:W-:-:S04]  /*8cc0*/  UIADD3.X UR19, UR19, UR18, URZ, UP1, !UPT ;  /* 0x0000001213137290 */ /* 0x000fc80008ffe43f */
[----:B------:R1:W-:Y:S01]  /*8cd0*/  LDGSTS.E [R191+0x2008], desc[UR22][R142.64], P2 ;  /* 0x020080008ebf7fae */ /* 0x0003e20009121856 */
[----:B------:R-:W-:Y:S01]  /*8ce0*/  ISETP.GE.AND P2, PT, R209, UR13, PT ;  /* 0x0000000dd1007c0c */ /* 0x000fe2000bf46270 */
[----:B------:R-:W-:Y:S01]  /*8cf0*/  UIADD3 UR13, UR13, -0x40, URZ ;  /* 0xffffffc00d0d7890 */ /* 0x000fe2000fffe03f */
[----:B------:R-:W-:Y:S01]  /*8d00*/  LOP3.LUT R209, R3, 0x20, RZ, 0x3c, !PT ;  /* 0x0000002003d17812 */ /* 0x000fe200078e3cff */
[----:B------:R-:W0:Y:S01]  /*8d10*/  LDGDEPBAR ;  /* 0x00000000000079af */ /* 0x000e220000000000 */
[----:B------:R-:W-:-:S04]  /*8d20*/  SEL R201, RZ, 0x4, P2 ;  /* 0x00000004ffc97807 */ /* 0x000fc80001000000 */
[----:B------:R-:W-:Y:S02]  /*8d30*/  SEL R201, R201, RZ, !P0 ;  /* 0x000000ffc9c97207 */ /* 0x000fe40004000000 */
[----:B-1----:R-:W-:Y:S01]  /*8d40*/  IADD3 R142, P2, R74, UR20, RZ ;  /* 0x000000144a8e7c10 */ /* 0x002fe2000ff5e0ff */
[----:B------:R-:W-:Y:S01]  /*8d50*/  VIADD R191, R3, UR5 ;  /* 0x0000000503bf7c36 */ /* 0x000fe20008000000 */
[----:B------:R-:W-:Y:S02]  /*8d60*/  ISETP.NE.U32.AND P0, PT, R201, RZ, PT ;  /* 0x000000ffc900720c */ /* 0x000fe40003f05070 */
[----:B------:R-:W-:-:S11]  /*8d70*/  IADD3.X R143, R73, UR17, RZ, P2, !PT ;  /* 0x00000011498f7c10 */ /* 0x000fd600097fe4ff */
[----:B------:R1:W-:Y:S02]  /*8d80*/  LDGSTS.E [R191+0x10000], desc[UR22][R142.64], P0 ;  /* 0x100000008ebf7fae */ /* 0x0003e40008121856 */
[----:B-1----:R-:W-:-:S04]  /*8d90*/  IADD3 R142, P2, R66, UR20, RZ ;  /* 0x00000014428e7c10 */ /* 0x002fc8000ff5e0ff */
[----:B------:R-:W-:-:S05]  /*8da0*/  IADD3.X R143, R65, UR17, RZ, P2, !PT ;  /* 0x00000011418f7c10 */ /* 0x000fca00097fe4ff */
        /* <DEDUP_REMOVED lines=19> */
[----:B-1----:R-:W-:Y:S01]  /*8ee0*/  IADD3 R142, P2, R72, UR20, RZ ;  /* 0x00000014488e7c10 */ /* 0x002fe2000ff5e0ff */
[----:B------:R-:W-:-:S03]  /*8ef0*/  VIADD R191, R209, UR5 ;  /* 0x00000005d1bf7c36 */ /* 0x000fc60008000000 */
        /* <DEDUP_REMOVED lines=71> */
[----:B------:R-:W-:-:S03]  /*9370*/  ULEA UR20, UP0, UR12, UR20, 0x2 ;  /* 0x000000140c147291 */ /* 0x000fc6000f80103f */
[----:B------:R-:W-:Y:S01]  /*9380*/  IADD3.X R143, R167, UR17, RZ, P2, !PT ;  /* 0x00000011a78f7c10 */ /* 0x000fe200097fe4ff */
[----:B------:R-:W-:-:S04]  /*9390*/  UIADD3.X UR17, UR17, UR16, URZ, UP0, !UPT ;  /* 0x0000001011117290 */ /* 0x000fc800087fe43f */
[----:B------:R1:W-:Y:S01]  /*93a0*/  LDGSTS.E [R191+0x11f00], desc[UR22][R142.64], P0 ;  /* 0x11f000008ebf7fae */ /* 0x0003e20008121856 */
[----:B------:R-:W-:-:S03]  /*93b0*/  ISETP.NE.U32.AND P0, PT, R139, UR4, PT ;  /* 0x000000048b007c0c */ /* 0x000fc6000bf05070 */
[----:B------:R-:W0:Y:S10]  /*93c0*/  LDGDEPBAR ;  /* 0x00000000000079af */ /* 0x000e340000000000 */
[----:B-1----:R-:W-:Y:S05]  /*93d0*/  @P0 BRA `(.L_x_1) ;  /* 0xffffffe4002c0947 */ /* 0x002fea000383ffff */
.L_x_0:
[----:B------:R-:W-:Y:S02]  /*93e0*/  WARPGROUP.DEPBAR.LE gsb0, 0x0 ;  /* 0x00008000000079c5 */ /* 0x000fe40000010000 */
[----:B------:R-:W-:-:S04]  /*93f0*/  DEPBAR.LE SB0, 0x0 ;  /* 0x000080000000791a */ /* 0x000fc80000000000 */
[C---:B------:R-:W-:Y:S01]  /*9400*/  LOP3.LUT R3, R208.reuse, 0x70, RZ, 0xc0, !PT ;  /* 0x00000070d0037812 */ /* 0x040fe200078ec0ff */
[----:B------:R-:W-:Y:S01]  /*9410*/  ULDC UR4, c[0x0][0x244] ;  /* 0x0000910000047ab9 */ /* 0x000fe20000000800 */
[----:B------:R-:W-:Y:S01]  /*9420*/  IADD3 R202, R207, UR7, R202 ;  /* 0x00000007cfca7c10 */ /* 0x000fe2000fffe0ca */
[----:B------:R-:W-:Y:S01]  /*9430*/  IMAD R205, R205, UR4, RZ ;  /* 0x00000004cdcd7c24 */ /* 0x000fe2000f8e02ff */
[----:B------:R-:W-:Y:S01]  /*9440*/  LOP3.LUT R208, R208, 0x7f0, RZ, 0xc0, !PT ;  /* 0x000007f0d0d07812 */ /* 0x000fe200078ec0ff */
[----:B------:R-:W-:Y:S01]  /*9450*/  BAR.SYNC.DEFER_BLOCKING 0x0 ;  /* 0x0000000000007b1d */ /* 0x000fe20000010000 */
[-C--:B------:R-:W-:Y:S01]  /*9460*/  ISETP.LT.AND P0, PT, R204, R141.reuse, !P1 ;  /* 0x0000008dcc00720c */ /* 0x080fe20004f01270 */
[----:B------:R-:W-:Y:S01]  /*9470*/  IMAD.IADD R202, R3, 0x1, R202 ;  /* 0x0000000103ca7824 */ /* 0x000fe200078e02ca */
[-C--:B------:R-:W-:Y:S02]  /*9480*/  ISETP.LT.AND P4, PT, R200, R141.reuse, !P1 ;  /* 0x0000008dc800720c */ /* 0x080fe40004f81270 */
[----:B------:R-:W-:Y:S01]  /*9490*/  ISETP.LT.AND P3, PT, R199, R141, !P1 ;  /* 0x0000008dc700720c */ /* 0x000fe20004f61270 */
[----:B------:R-:W-:Y:S01]  /*94a0*/  ULDC UR6, c[0x0][0x248] ;  /* 0x0000920000067ab9 */ /* 0x000fe20000000800 */
[----:B------:R-:W-:Y:S01]  /*94b0*/  ULDC.64 UR4, c[0x0][0x220] ;  /* 0x0000880000047ab9 */ /* 0x000fe20000000a00 */
[----:B------:R-:W-:-:S02]  /*94c0*/  IMAD R204, R204, UR6, RZ ;  /* 0x00000006cccc7c24 */ /* 0x000fc4000f8e02ff */
[----:B------:R-:W-:Y:S02]  /*94d0*/  IMAD R200, R200, UR6, RZ ;  /* 0x00000006c8c87c24 */ /* 0x000fe4000f8e02ff */
[----:B------:R-:W-:Y:S02]  /*94e0*/  IMAD R199, R199, UR6, RZ ;  /* 0x00000006c7c77c24 */ /* 0x000fe4000f8e02ff */
[----:B------:R-:W-:Y:S01]  /*94f0*/  IMAD R0, R174, UR6, RZ ;  /* 0x00000006ae007c24 */ /* 0x000fe2000f8e02ff */
[----:B------:R-:W-:Y:S01]  /*9500*/  STSM.16.M88.4 [R202], R24 ;  /* 0x00000018ca007844 */ /* 0x000fe20000000200 */
[----:B------:R-:W-:Y:S06]  /*9510*/  BAR.SYNC.DEFER_BLOCKING 0x0 ;  /* 0x0000000000007b1d */ /* 0x000fec0000010000 */
[----:B------:R-:W1:Y:S02]  /*9520*/  LDS.128 R60, [R208+UR7] ;  /* 0x00000007d03c7984 */ /* 0x000e640008000c00 */
[----:B------:R-:W-:Y:S06]  /*9530*/  BAR.SYNC.DEFER_BLOCKING 0x0 ;  /* 0x0000000000007b1d */ /* 0x000fec0000010000 */
[----:B------:R-:W-:Y:S02]  /*9540*/  STSM.16.M88.4 [R202], R28 ;  /* 0x0000001cca007844 */ /* 0x000fe40000000200 */
[----:B------:R-:W-:Y:S06]  /*9550*/  BAR.SYNC.DEFER_BLOCKING 0x0 ;  /* 0x0000000000007b1d */ /* 0x000fec0000010000 */
[----:B------:R-:W2:Y:S02]  /*9560*/  LDS.128 R56, [R208+UR7] ;  /* 0x00000007d0387984 */ /* 0x000ea40008000c00 */
[----:B------:R-:W-:Y:S06]  /*9570*/  BAR.SYNC.DEFER_BLOCKING 0x0 ;  /* 0x0000000000007b1d */ /* 0x000fec0000010000 */
[----:B------:R3:W-:Y:S02]  /*9580*/  STSM.16.M88.4 [R202], R32 ;  /* 0x00000020ca007844 */ /* 0x0007e40000000200 */
[----:B------:R-:W-:Y:S01]  /*9590*/  BAR.SYNC.DEFER_BLOCKING 0x0 ;  /* 0x0000000000007b1d */ /* 0x000fe20000010000 */
[----:B---3--:R-:W-:-:S04]  /*95a0*/  LEA R33, P2, R205, UR4, 0x2 ;  /* 0x00000004cd217c11 */ /* 0x008fc8000f8410ff */
[----:B------:R-:W-:Y:S02]  /*95b0*/  LEA.HI.X.SX32 R205, R205, UR5, 0x2, P2 ;  /* 0x00000005cdcd7c11 */ /* 0x000fe400090f16ff */
[-C--:B------:R-:W-:Y:S02]  /*95c0*/  LEA R2, P2, R204, R33.reuse, 0x2 ;  /* 0x00000021cc027211 */ /* 0x080fe400078410ff */
[----:B------:R-:W-:Y:S02]  /*95d0*/  LEA R24, P5, R200, R33, 0x2 ;  /* 0x00000021c8187211 */ /* 0x000fe400078a10ff */
[----:B------:R-:W-:Y:S01]  /*95e0*/  LEA.HI.X.SX32 R3, R204, R205, 0x2, P2 ;  /* 0x000000cdcc037211 */ /* 0x000fe200010f16ff */
[----:B------:R-:W3:Y:S01]  /*95f0*/  LDS.128 R20, [R208+UR7] ;  /* 0x00000007d0147984 */ /* 0x000ee20008000c00 */
[----:B------:R-:W-:Y:S01]  /*9600*/  BAR.SYNC.DEFER_BLOCKING 0x0 ;  /* 0x0000000000007b1d */ /* 0x000fe20000010000 */
[C---:B------:R-:W-:Y:S01]  /*9610*/  ISETP.LT.AND P2, PT, R198.reuse, R141, !P1 ;  /* 0x0000008dc600720c */ /* 0x040fe20004f41270 */
[----:B------:R-:W-:Y:S01]  /*9620*/  IMAD R198, R198, UR6, RZ ;  /* 0x00000006c6c67c24 */ /* 0x000fe2000f8e02ff */
[----:B------:R-:W-:-:S02]  /*9630*/  LEA.HI.X.SX32 R25, R200, R205, 0x2, P5 ;  /* 0x000000cdc8197211 */ /* 0x000fc400028f16ff */
[----:B------:R-:W-:-:S04]  /*9640*/  LEA R26, P5, R199, R33, 0x2 ;  /* 0x00000021c71a7211 */ /* 0x000fc800078a10ff */
[----:B------:R-:W-:Y:S02]  /*9650*/  LEA.HI.X.SX32 R27, R199, R205, 0x2, P5 ;  /* 0x000000cdc71b7211 */ /* 0x000fe400028f16ff */
[CC--:B------:R-:W-:Y:S01]  /*9660*/  ISETP.LT.AND P5, PT, R196.reuse, R141.reuse, !P1 ;  /* 0x0000008dc400720c */ /* 0x0c0fe20004fa1270 */
[----:B------:R-:W-:Y:S01]  /*9670*/  IMAD R196, R196, UR6, RZ ;  /* 0x00000006c4c47c24 */ /* 0x000fe2000f8e02ff */
[----:B------:R-:W-:Y:S01]  /*9680*/  STSM.16.M88.4 [R202], R36 ;  /* 0x00000024ca007844 */ /* 0x000fe20000000200 */
[----:B------:R-:W-:Y:S06]  /*9690*/  BAR.SYNC.DEFER_BLOCKING 0x0 ;  /* 0x0000000000007b1d */ /* 0x000fec0000010000 */
[----:B------:R-:W4:Y:S02]  /*96a0*/  LDS.128 R16, [R208+UR7] ;  /* 0x00000007d0107984 */ /* 0x000f240008000c00 */
[----:B------:R-:W-:Y:S06]  /*96b0*/  BAR.SYNC.DEFER_BLOCKING 0x0 ;  /* 0x0000000000007b1d */ /* 0x000fec0000010000 */
[----:B------:R-:W-:Y:S02]  /*96c0*/  STSM.16.M88.4 [R202], R40 ;  /* 0x00000028ca007844 */ /* 0x000fe40000000200 */
[----:B------:R-:W-:Y:S06]  /*96d0*/  BAR.SYNC.DEFER_BLOCKING 0x0 ;  /* 0x0000000000007b1d */ /* 0x000fec0000010000 */
[----:B------:R-:W5:Y:S02]  /*96e0*/  LDS.128 R4, [R208+UR7] ;  /* 0x00000007d0047984 */ /* 0x000f640008000c00 */
        /* <DEDUP_REMOVED lines=11> */
[----:B-1----:R1:W-:Y:S01]  /*97a0*/  @P0 STG.E desc[UR22][R2.64], R60 ;  /* 0x0000003c02000986 */ /* 0x0023e2000c101916 */
[C---:B------:R-:W-:Y:S01]  /*97b0*/  ISETP.LT.AND P0, PT, R197.reuse, R141, !P1 ;  /* 0x0000008dc500720c */ /* 0x040fe20004f01270 */
[----:B------:R-:W-:-:S02]  /*97c0*/  IMAD R197, R197, UR6, RZ ;  /* 0x00000006c5c57c24 */ /* 0x000fc4000f8e02ff */
[----:B------:R3:W-:Y:S01]  /*97d0*/  @P4 STG.E desc[UR22][R24.64], R61 ;  /* 0x0000003d18004986 */ /* 0x0007e2000c101916 */
[----:B------:R-:W-:-:S03]  /*97e0*/  LEA R28, P4, R198, R33, 0x2 ;  /* 0x00000021c61c7211 */ /* 0x000fc600078810ff */
[----:B------:R4:W-:Y:S01]  /*97f0*/  @P3 STG.E desc[UR22][R26.64], R62 ;  /* 0x0000003e1a003986 */ /* 0x0009e2000c101916 */
[----:B------:R-:W-:Y:S02]  /*9800*/  LEA.HI.X.SX32 R29, R198, R205, 0x2, P4 ;  /* 0x000000cdc61d7211 */ /* 0x000fe400020f16ff */
[C---:B------:R-:W-:Y:S01]  /*9810*/  ISETP.LT.AND P3, PT, R195.reuse, R141, !P1 ;  /* 0x0000008dc300720c */ /* 0x040fe20004f61270 */
[----:B------:R-:W-:Y:S01]  /*9820*/  IMAD R195, R195, UR6, RZ ;  /* 0x00000006c3c37c24 */ /* 0x000fe2000f8e02ff */
[CC--:B-1----:R-:W-:Y:S01]  /*9830*/  LEA R2, P6, R197.reuse, R33.reuse, 0x2 ;  /* 0x00000021c5027211 */ /* 0x0c2fe200078c10ff */
[----:B------:R-:W-:Y:S01]  /*9840*/  @P2 STG.E desc[UR22][R28.64], R63 ;  /* 0x0000003f1c002986 */ /* 0x000fe2000c101916 */
[----:B------:R-:W-:Y:S02]  /*9850*/  LEA R30, P4, R196, R33, 0x2 ;  /* 0x00000021c41e7211 */ /* 0x000fe400078810ff */
[----:B------:R-:W-:Y:S01]  /*9860*/  LEA.HI.X.SX32 R3, R197, R205, 0x2, P6 ;  /* 0x000000cdc5037211 */ /* 0x000fe200030f16ff */
[----:B------:R-:W1:Y:S01]  /*9870*/  LDS.128 R208, [R208+UR7] ;  /* 0x00000007d0d07984 */ /* 0x000e620008000c00 */
[C---:B------:R-:W-:Y:S01]  /*9880*/  ISETP.LT.AND P2, PT, R194.reuse, R141, !P1 ;  /* 0x0000008dc200720c */ /* 0x040fe20004f41270 */
[----:B------:R-:W-:Y:S01]  /*9890*/  IMAD R194, R194, UR6, RZ ;  /* 0x00000006c2c27c24 */ /* 0x000fe2000f8e02ff */
[----:B------:R-:W-:Y:S01]  /*98a0*/  LEA.HI.X.SX32 R31, R196, R205, 0x2, P4 ;  /* 0x000000cdc41f7211 */ /* 0x000fe200020f16ff */
[----:B--2---:R2:W-:Y:S01]  /*98b0*/  @P0 STG.E desc[UR22][R2.64], R56 ;  /* 0x0000003802000986 */ /* 0x0045e2000c101916 */
[C---:B------:R-:W-:Y:S01]  /*98c0*/  ISETP.LT.AND P0, PT, R193.reuse, R141, !P1 ;  /* 0x0000008dc100720c */ /* 0x040fe20004f01270 */
[----:B------:R-:W-:Y:S01]  /*98d0*/  IMAD R193, R193, UR6, RZ ;  /* 0x00000006c1c17c24 */ /* 0x000fe2000f8e02ff */
[-C--:B---3--:R-:W-:Y:S01]  /*98e0*/  LEA R24, P4, R195, R33.reuse, 0x2 ;  /* 0x00000021c3187211 */ /* 0x088fe200078810ff */
[----:B------:R-:W-:Y:S01]  /*98f0*/  @P5 STG.E desc[UR22][R30.64], R57 ;  /* 0x000000391e005986 */ /* 0x000fe2000c101916 */
[----:B----4-:R-:W-:-:S02]  /*9900*/  LEA R26, P5, R194, R33, 0x2 ;  /* 0x00000021c21a7211 */ /* 0x010fc400078a10ff */
[----:B------:R-:W-:Y:S02]  /*9910*/  LEA.HI.X.SX32 R25, R195, R205, 0x2, P4 ;  /* 0x000000cdc3197211 */ /* 0x000fe400020f16ff */
[C---:B------:R-:W-:Y:S01]  /*9920*/  ISETP.LT.AND P4, PT, R192.reuse, R141, !P1 ;  /* 0x0000008dc000720c */ /* 0x040fe20004f81270 */
[----:B------:R-:W-:Y:S01]  /*9930*/  IMAD R192, R192, UR6, RZ ;  /* 0x00000006c0c07c24 */ /* 0x000fe2000f8e02ff */
[----:B------:R-:W-:Y:S01]  /*9940*/  LEA.HI.X.SX32 R27, R194, R205, 0x2, P5 ;  /* 0x000000cdc21b7211 */ /* 0x000fe200028f16ff */
[----:B------:R3:W-:Y:S01]  /*9950*/  @P3 STG.E desc[UR22][R24.64], R58 ;  /* 0x0000003a18003986 */ /* 0x0007e2000c101916 */
[----:B--2---:R-:W-:Y:S02]  /*9960*/  LEA R2, P6, R193, R33, 0x2 ;  /* 0x00000021c1027211 */ /* 0x004fe400078c10ff */
[C---:B------:R-:W-:Y:S01]  /*9970*/  ISETP.LT.AND P3, PT, R189.reuse, R141, !P1 ;  /* 0x0000008dbd00720c */ /* 0x040fe20004f61270 */
[----:B------:R-:W-:Y:S01]  /*9980*/  IMAD R189, R189, UR6, RZ ;  /* 0x00000006bdbd7c24 */ /* 0x000fe2000f8e02ff */
[----:B------:R-:W-:Y:S01]  /*9990*/  LEA.HI.X.SX32 R3, R193, R205, 0x2, P6 ;  /* 0x000000cdc1037211 */ /* 0x000fe200030f16ff */
[----:B------:R2:W-:Y:S01]  /*99a0*/  @P2 STG.E desc[UR22][R26.64], R59 ;  /* 0x0000003b1a002986 */ /* 0x0005e2000c101916 */
[----:B------:R-:W-:-:S02]  /*99b0*/  LEA R28, P5, R192, R33, 0x2 ;  /* 0x00000021c01c7211 */ /* 0x000fc400078a10ff */
[----:B------:R-:W-:Y:S01]  /*99c0*/  ISETP.LT.AND P2, PT, R188, R141, !P1 ;  /* 0x0000008dbc00720c */ /* 0x000fe20004f41270 */
[----:B------:R4:W-:Y:S01]  /*99d0*/  @P0 STG.E desc[UR22][R2.64], R20 ;  /* 0x0000001402000986 */ /* 0x0009e2000c101916 */
[----:B------:R-:W-:Y:S01]  /*99e0*/  LEA.HI.X.SX32 R29, R192, R205, 0x2, P5 ;  /* 0x000000cdc01d7211 */ /* 0x000fe200028f16ff */
[----:B------:R-:W-:Y:S01]  /*99f0*/  IMAD R188, R188, UR6, RZ ;  /* 0x00000006bcbc7c24 */ /* 0x000fe2000f8e02ff */
[C---:B------:R-:W-:Y:S01]  /*9a00*/  ISETP.LT.AND P0, PT, R187.reuse, R141, !P1 ;  /* 0x0000008dbb00720c */ /* 0x040fe20004f01270 */
[----:B------:R-:W-:Y:S01]  /*9a10*/  IMAD R187, R187, UR6, RZ ;  /* 0x00000006bbbb7c24 */ /* 0x000fe2000f8e02ff */
[CC--:B---3--:R-:W-:Y:S01]  /*9a20*/  LEA R24, P6, R189.reuse, R33.reuse, 0x2 ;  /* 0x00000021bd187211 */ /* 0x0c8fe200078c10ff */
[----:B------:R-:W-:Y:S01]  /*9a30*/  @P4 STG.E desc[UR22][R28.64], R21 ;  /* 0x000000151c004986 */ /* 0x000fe2000c101916 */
[----:B--2---:R-:W-:Y:S02]  /*9a40*/  LEA R26, P4, R188, R33, 0x2 ;  /* 0x00000021bc1a7211 */ /* 0x004fe400078810ff */
[----:B------:R-:W-:-:S02]  /*9a50*/  LEA.HI.X.SX32 R25, R189, R205, 0x2, P6 ;  /* 0x000000cdbd197211 */ /* 0x000fc400030f16ff */
[C---:B------:R-:W-:Y:S01]  /*9a60*/  ISETP.LT.AND P6, PT, R186.reuse, R141, !P1 ;  /* 0x0000008dba00720c */ /* 0x040fe20004fc1270 */
[----:B------:R-:W-:Y:S01]  /*9a70*/  IMAD R186, R186, UR6, RZ ;  /* 0x00000006baba7c24 */ /* 0x000fe2000f8e02ff */
[C---:B----4-:R-:W-:Y:S01]  /*9a80*/  LEA R2, P5, R187.reuse, R33, 0x2 ;  /* 0x00000021bb027211 */ /* 0x050fe200078a10ff */
[----:B------:R2:W-:Y:S01]  /*9a90*/  @P3 STG.E desc[UR22][R24.64], R22 ;  /* 0x0000001618003986 */ /* 0x0005e2000c101916 */
[-C--:B------:R-:W-:Y:S02]  /*9aa0*/  LEA.HI.X.SX32 R27, R188, R205.reuse, 0x2, P4 ;  /* 0x000000cdbc1b7211 */ /* 0x080fe400020f16ff */
[----:B------:R-:W-:Y:S02]  /*9ab0*/  LEA.HI.X.SX32 R3, R187, R205, 0x2, P5 ;  /* 0x000000cdbb037211 */ /* 0x000fe400028f16ff */
[C---:B------:R-:W-:Y:S01]  /*9ac0*/  ISETP.LT.AND P3, PT, R185.reuse, R141, !P1 ;  /* 0x0000008db900720c */ /* 0x040fe20004f61270 */
[----:B------:R-:W-:Y:S01]  /*9ad0*/  IMAD R185, R185, UR6, RZ ;  /* 0x00000006b9b97c24 */ /* 0x000fe2000f8e02ff */
[----:B------:R-:W-:Y:S01]  /*9ae0*/  LEA R30, P4, R186, R33, 0x2 ;  /* 0x00000021ba1e7211 */ /* 0x000fe200078810ff */
[----:B------:R3:W-:Y:S01]  /*9af0*/  @P2 STG.E desc[UR22][R26.64], R23 ;  /* 0x000000171a002986 */ /* 0x0007e2000c101916 */
[C---:B------:R-:W-:Y:S01]  /*9b00*/  ISETP.LT.AND P2, PT, R184.reuse, R141, !P1 ;  /* 0x0000008db800720c */ /* 0x040fe20004f41270 */
[----:B------:R-:W-:Y:S01]  /*9b10*/  IMAD R184, R184, UR6, RZ ;  /* 0x00000006b8b87c24 */ /* 0x000fe2000f8e02ff */
[----:B------:R-:W-:Y:S01]  /*9b20*/  LEA.HI.X.SX32 R31, R186, R205, 0x2, P4 ;  /* 0x000000cdba1f7211 */ /* 0x000fe200020f16ff */
[----:B------:R4:W-:Y:S01]  /*9b30*/  @P0 STG.E desc[UR22][R2.64], R16 ;  /* 0x0000001002000986 */ /* 0x0009e2000c101916 */
[C---:B------:R-:W-:Y:S01]  /*9b40*/  ISETP.LT.AND P0, PT, R183.reuse, R141, !P1 ;  /* 0x0000008db700720c */ /* 0x040fe20004f01270 */
[----:B------:R-:W-:Y:S01]  /*9b50*/  IMAD R183, R183, UR6, RZ ;  /* 0x00000006b7b77c24 */ /* 0x000fe2000f8e02ff */
[-C--:B------:R-:W-:Y:S01]  /*9b60*/  LEA R20, P4, R185, R33.reuse, 0x2 ;  /* 0x00000021b9147211 */ /* 0x080fe200078810ff */
[----:B------:R-:W-:Y:S01]  /*9b70*/  @P6 STG.E desc[UR22][R30.64], R17 ;  /* 0x000000111e006986 */ /* 0x000fe2000c101916 */
[----:B--2---:R-:W-:-:S02]  /*9b80*/  LEA R22, P6, R184, R33, 0x2 ;  /* 0x00000021b8167211 */ /* 0x004fc400078c10ff */
[----:B------:R-:W-:Y:S02]  /*9b90*/  LEA.HI.X.SX32 R21, R185, R205, 0x2, P4 ;  /* 0x000000cdb9157211 */ /* 0x000fe400020f16ff */
[C---:B------:R-:W-:Y:S01]  /*9ba0*/  ISETP.LT.AND P4, PT, R182.reuse, R141, !P1 ;  /* 0x0000008db600720c */ /* 0x040fe20004f81270 */
[----:B------:R-:W-:Y:S01]  /*9bb0*/  IMAD R182, R182, UR6, RZ ;  /* 0x00000006b6b67c24 */ /* 0x000fe2000f8e02ff */
[----:B---3--:R-:W-:Y:S01]  /*9bc0*/  LEA.HI.X.SX32 R23, R184, R205, 0x2, P6 ;  /* 0x000000cdb8177211 */ /* 0x008fe200030f16ff */
[----:B------:R2:W-:Y:S01]  /*9bd0*/  @P3 STG.E desc[UR22][R20.64], R18 ;  /* 0x0000001214003986 */ /* 0x0005e2000c101916 */
[----:B----4-:R-:W-:Y:S02]  /*9be0*/  LEA R2, P5, R183, R33, 0x2 ;  /* 0x00000021b7027211 */ /* 0x010fe400078a10ff */
[C---:B------:R-:W-:Y:S01]  /*9bf0*/  ISETP.LT.AND P3, PT, R181.reuse, R141, !P1 ;  /* 0x0000008db500720c */ /* 0x040fe20004f61270 */
[----:B------:R-:W-:Y:S01]  /*9c00*/  IMAD R181, R181, UR6, RZ ;  /* 0x00000006b5b57c24 */ /* 0x000fe2000f8e02ff */
[----:B------:R-:W-:Y:S01]  /*9c10*/  LEA.HI.X.SX32 R3, R183, R205, 0x2, P5 ;  /* 0x000000cdb7037211 */ /* 0x000fe200028f16ff */
[----:B------:R-:W-:Y:S01]  /*9c20*/  @P2 STG.E desc[UR22][R22.64], R19 ;  /* 0x0000001316002986 */ /* 0x000fe2000c101916 */
[----:B------:R-:W-:-:S02]  /*9c30*/  LEA R24, P5, R182, R33, 0x2 ;  /* 0x00000021b6187211 */ /* 0x000fc400078a10ff */
[----:B------:R-:W-:Y:S01]  /*9c40*/  ISETP.LT.AND P2, PT, R180, R141, !P1 ;  /* 0x0000008db400720c */ /* 0x000fe20004f41270 */
[----:B-----5:R3:W-:Y:S01]  /*9c50*/  @P0 STG.E desc[UR22][R2.64], R4 ;  /* 0x0000000402000986 */ /* 0x0207e2000c101916 */
[----:B------:R-:W-:Y:S01]  /*9c60*/  LEA.HI.X.SX32 R25, R182, R205, 0x2, P5 ;  /* 0x000000cdb6197211 */ /* 0x000fe200028f16ff */
[----:B------:R-:W-:Y:S01]  /*9c70*/  IMAD R180, R180, UR6, RZ ;  /* 0x00000006b4b47c24 */ /* 0x000fe2000f8e02ff */
[C---:B------:R-:W-:Y:S01]  /*9c80*/  ISETP.LT.AND P0, PT, R179.reuse, R141, !P1 ;  /* 0x0000008db300720c */ /* 0x040fe20004f01270 */
[----:B------:R-:W-:Y:S01]  /*9c90*/  IMAD R179, R179, UR6, RZ ;  /* 0x00000006b3b37c24 */ /* 0x000fe2000f8e02ff */
[CC--:B------:R-:W-:Y:S01]  /*9ca0*/  LEA R16, P5, R181.reuse, R33.reuse, 0x2 ;  /* 0x00000021b5107211 */ /* 0x0c0fe200078a10ff */
[----:B------:R-:W-:Y:S01]  /*9cb0*/  @P4 STG.E desc[UR22][R24.64], R5 ;  /* 0x0000000518004986 */ /* 0x000fe2000c101916 */
[----:B--2---:R-:W-:Y:S02]  /*9cc0*/  LEA R18, P6, R180, R33, 0x2 ;  /* 0x00000021b4127211 */ /* 0x004fe400078c10ff */
[----:B------:R-:W-:-:S02]  /*9cd0*/  LEA.HI.X.SX32 R17, R181, R205, 0x2, P5 ;  /* 0x000000cdb5117211 */ /* 0x000fc400028f16ff */
[C---:B------:R-:W-:Y:S01]  /*9ce0*/  ISETP.LT.AND P5, PT, R178.reuse, R141, !P1 ;  /* 0x0000008db200720c */ /* 0x040fe20004fa1270 */
[----:B------:R-:W-:Y:S01]  /*9cf0*/  IMAD R178, R178, UR6, RZ ;  /* 0x00000006b2b27c24 */ /* 0x000fe2000f8e02ff */
[C---:B---3--:R-:W-:Y:S01]  /*9d00*/  LEA R2, P4, R179.reuse, R33, 0x2 ;  /* 0x00000021b3027211 */ /* 0x048fe200078810ff */
[----:B------:R-:W-:Y:S01]  /*9d10*/  @P3 STG.E desc[UR22][R16.64], R6 ;  /* 0x0000000610003986 */ /* 0x000fe2000c101916 */
[-C--:B------:R-:W-:Y:S02]  /*9d20*/  LEA.HI.X.SX32 R19, R180, R205.reuse, 0x2, P6 ;  /* 0x000000cdb4137211 */ /* 0x080fe400030f16ff */
[----:B------:R-:W-:Y:S02]  /*9d30*/  LEA.HI.X.SX32 R3, R179, R205, 0x2, P4 ;  /* 0x000000cdb3037211 */ /* 0x000fe400020f16ff */
[----:B------:R-:W-:Y:S01]  /*9d40*/  LEA R20, P4, R178, R33, 0x2 ;  /* 0x00000021b2147211 */ /* 0x000fe200078810ff */
[----:B------:R2:W-:Y:S01]  /*9d50*/  @P2 STG.E desc[UR22][R18.64], R7 ;  /* 0x0000000712002986 */ /* 0x0005e2000c101916 */
[CC--:B------:R-:W-:Y:S01]  /*9d60*/  ISETP.LT.AND P3, PT, R177.reuse, R141.reuse, !P1 ;  /* 0x0000008db100720c */ /* 0x0c0fe20004f61270 */
[----:B------:R-:W-:Y:S01]  /*9d70*/  IMAD R177, R177, UR6, RZ ;  /* 0x00000006b1b17c24 */ /* 0x000fe2000f8e02ff */
[C---:B------:R-:W-:Y:S01]  /*9d80*/  ISETP.LT.AND P2, PT, R176.reuse, R141, !P1 ;  /* 0x0000008db000720c */ /* 0x040fe20004f41270 */
[----:B------:R-:W-:Y:S01]  /*9d90*/  IMAD R176, R176, UR6, RZ ;  /* 0x00000006b0b07c24 */ /* 0x000fe2000f8e02ff */
[----:B------:R-:W-:Y:S01]  /*9da0*/  LEA.HI.X.SX32 R21, R178, R205, 0x2, P4 ;  /* 0x000000cdb2157211 */ /* 0x000fe200020f16ff */
[----:B------:R3:W-:Y:S01]  /*9db0*/  @P0 STG.E desc[UR22][R2.64], R8 ;  /* 0x0000000802000986 */ /* 0x0007e2000c101916 */
[C---:B------:R-:W-:Y:S01]  /*9dc0*/  ISETP.LT.AND P0, PT, R175.reuse, R141, !P1 ;  /* 0x0000008daf00720c */ /* 0x040fe20004f01270 */
[----:B------:R-:W-:Y:S01]  /*9dd0*/  IMAD R175, R175, UR6, RZ ;  /* 0x00000006afaf7c24 */ /* 0x000fe2000f8e02ff */
[----:B------:R-:W-:Y:S01]  /*9de0*/  LEA R4, P4, R177, R33, 0x2 ;  /* 0x00000021b1047211 */ /* 0x000fe200078810ff */
[----:B------:R-:W-:Y:S01]  /*9df0*/  @P5 STG.E desc[UR22][R20.64], R9 ;  /* 0x0000000914005986 */ /* 0x000fe2000c101916 */
[----:B--2---:R-:W-:-:S02]  /*9e00*/  IMAD R18, R169, UR6, RZ ;  /* 0x00000006a9127c24 */ /* 0x004fc4000f8e02ff */
[----:B------:R-:W-:Y:S01]  /*9e10*/  LEA.HI.X.SX32 R5, R177, R205, 0x2, P4 ;  /* 0x000000cdb1057211 */ /* 0x000fe200020f16ff */
[----:B------:R-:W-:Y:S01]  /*9e20*/  IMAD R19, R168, UR6, RZ ;  /* 0x00000006a8137c24 */ /* 0x000fe2000f8e02ff */
[----:B------:R-:W-:Y:S02]  /*9e30*/  ISETP.LT.AND P4, PT, R174, R141, !P1 ;  /* 0x0000008dae00720c */ /* 0x000fe40004f81270 */
[CC--:B------:R-:W-:Y:S01]  /*9e40*/  LEA R6, P6, R175.reuse, R33.reuse, 0x2 ;  /* 0x00000021af067211 */ /* 0x0c0fe200078c10ff */
[----:B------:R-:W-:Y:S01]  /*9e50*/  @P3 STG.E desc[UR22][R4.64], R10 ;  /* 0x0000000a04003986 */ /* 0x000fe2000c101916 */
[C---:B---3--:R-:W-:Y:S02]  /*9e60*/  LEA R2, P5, R176.reuse, R33, 0x2 ;  /* 0x00000021b0027211 */ /* 0x048fe400078a10ff */
[-C--:B------:R-:W-:Y:S02]  /*9e70*/  LEA.HI.X.SX32 R7, R175, R205.reuse, 0x2, P6 ;  /* 0x000000cdaf077211 */ /* 0x080fe400030f16ff */
[----:B------:R-:W-:-:S02]  /*9e80*/  LEA.HI.X.SX32 R3, R176, R205, 0x2, P5 ;  /* 0x000000cdb0037211 */ /* 0x000fc400028f16ff */
[C---:B------:R-:W-:Y:S02]  /*9e90*/  LEA R16, P5, R0.reuse, R33, 0x2 ;  /* 0x0000002100107211 */ /* 0x040fe400078a10ff */
[C---:B------:R-:W-:Y:S01]  /*9ea0*/  ISETP.LT.AND P3, PT, R171.reuse, R141, !P1 ;  /* 0x0000008dab00720c */ /* 0x040fe20004f61270 */
[----:B------:R2:W-:Y:S01]  /*9eb0*/  @P2 STG.E desc[UR22][R2.64], R11 ;  /* 0x0000000b02002986 */ /* 0x0005e2000c101916 */
[----:B------:R-:W-:Y:S01]  /*9ec0*/  LEA.HI.X.SX32 R17, R0, R205, 0x2, P5 ;  /* 0x000000cd00117211 */ /* 0x000fe200028f16ff */
[----:B------:R-:W-:Y:S01]  /*9ed0*/  IMAD R171, R171, UR6, RZ ;  /* 0x00000006abab7c24 */ /* 0x000fe2000f8e02ff */
[C---:B------:R-:W-:Y:S01]  /*9ee0*/  ISETP.LT.AND P5, PT, R173.reuse, R141, !P1 ;  /* 0x0000008dad00720c */ /* 0x040fe20004fa1270 */
[----:B------:R-:W-:Y:S01]  /*9ef0*/  IMAD R173, R173, UR6, RZ ;  /* 0x00000006adad7c24 */ /* 0x000fe2000f8e02ff */
[----:B------:R3:W-:Y:S01]  /*9f00*/  @P0 STG.E desc[UR22][R6.64], R12 ;  /* 0x0000000c06000986 */ /* 0x0007e2000c101916 */
[----:B------:R-:W-:-:S03]  /*9f10*/  IMAD R0, R170, UR6, RZ ;  /* 0x00000006aa007c24 */ /* 0x000fc6000f8e02ff */
[----:B------:R4:W-:Y:S01]  /*9f20*/  @P4 STG.E desc[UR22][R16.64], R13 ;  /* 0x0000000d10004986 */ /* 0x0009e2000c101916 */
[C---:B------:R-:W-:Y:S01]  /*9f30*/  ISETP.LT.AND P4, PT, R172.reuse, R141, !P1 ;  /* 0x0000008dac00720c */ /* 0x040fe20004f81270 */
[----:B------:R-:W-:Y:S01]  /*9f40*/  IMAD R172, R172, UR6, RZ ;  /* 0x00000006acac7c24 */ /* 0x000fe2000f8e02ff */
[----:B--2---:R-:W-:-:S04]  /*9f50*/  LEA R2, P0, R173, R33, 0x2 ;  /* 0x00000021ad027211 */ /* 0x004fc800078010ff */
[----:B------:R-:W-:Y:S02]  /*9f60*/  LEA.HI.X.SX32 R3, R173, R205, 0x2, P0 ;  /* 0x000000cdad037211 */ /* 0x000fe400000f16ff */
[CC--:B---3--:R-:W-:Y:S02]  /*9f70*/  LEA R6, P2, R171.reuse, R33.reuse, 0x2 ;  /* 0x00000021ab067211 */ /* 0x0c8fe400078410ff */
[----:B------:R-:W-:Y:S01]  /*9f80*/  LEA R8, P0, R0, R33, 0x2 ;  /* 0x0000002100087211 */ /* 0x000fe200078010ff */
[----:B------:R2:W-:Y:S01]  /*9f90*/  @P5 STG.E desc[UR22][R2.64], R14 ;  /* 0x0000000e02005986 */ /* 0x0005e2000c101916 */
[----:B------:R-:W-:Y:S02]  /*9fa0*/  LEA.HI.X.SX32 R7, R171, R205, 0x2, P2 ;  /* 0x000000cdab077211 */ /* 0x000fe400010f16ff */
[----:B------:R-:W-:Y:S02]  /*9fb0*/  LEA R4, P6, R172, R33, 0x2 ;  /* 0x00000021ac047211 */ /* 0x000fe400078c10ff */
[----:B------:R-:W-:-:S02]  /*9fc0*/  ISETP.LT.AND P2, PT, R170, R141, !P1 ;  /* 0x0000008daa00720c */ /* 0x000fc40004f41270 */
[----:B------:R-:W-:Y:S02]  /*9fd0*/  LEA.HI.X.SX32 R9, R0, R205, 0x2, P0 ;  /* 0x000000cd00097211 */ /* 0x000fe400000f16ff */
[-C--:B------:R-:W-:Y:S02]  /*9fe0*/  ISETP.LT.AND P0, PT, R169, R141.reuse, !P1 ;  /* 0x0000008da900720c */ /* 0x080fe40004f01270 */
[----:B------:R-:W-:Y:S02]  /*9ff0*/  ISETP.LT.AND P1, PT, R168, R141, !P1 ;  /* 0x0000008da800720c */ /* 0x000fe40004f21270 */
[----:B------:R-:W-:Y:S02]  /*a000*/  LEA.HI.X.SX32 R5, R172, R205, 0x2, P6 ;  /* 0x000000cdac057211 */ /* 0x000fe400030f16ff */
[----:B------:R-:W-:-:S03]  /*a010*/  LEA R10, P6, R18, R33, 0x2 ;  /* 0x00000021120a7211 */ /* 0x000fc600078c10ff */
[----:B------:R2:W-:Y:S01]  /*a020*/  @P4 STG.E desc[UR22][R4.64], R15 ;  /* 0x0000000f04004986 */ /* 0x0005e2000c101916 */
[----:B------:R-:W-:Y:S02]  /*a030*/  LEA.HI.X.SX32 R11, R18, R205, 0x2, P6 ;  /* 0x000000cd120b7211 */ /* 0x000fe400030f16ff */
[C---:B------:R-:W-:Y:S01]  /*a040*/  LEA R12, P6, R19.reuse, R33, 0x2 ;  /* 0x00000021130c7211 */ /* 0x040fe200078c10ff */
[----:B-1----:R2:W-:Y:S03]  /*a050*/  @P3 STG.E desc[UR22][R6.64], R208 ;  /* 0x000000d006003986 */ /* 0x0025e6000c101916 */
[----:B----4-:R-:W-:Y:S01]  /*a060*/  LEA.HI.X.SX32 R13, R19, R205, 0x2, P6 ;  /* 0x000000cd130d7211 */ /* 0x010fe200030f16ff */
[----:B------:R2:W-:Y:S04]  /*a070*/  @P2 STG.E desc[UR22][R8.64], R209 ;  /* 0x000000d108002986 */ /* 0x0005e8000c101916 */
[----:B------:R2:W-:Y:S01]  /*a080*/  @P0 STG.E desc[UR22][R10.64], R210 ;  /* 0x000000d20a000986 */ /* 0x0005e2000c101916 */
[----:B------:R-:W-:Y:S05]  /*a090*/  @!P1 EXIT ;  /* 0x000000000000994d */ /* 0x000fea0003800000 */
[----:B------:R-:W-:Y:S01]  /*a0a0*/  STG.E desc[UR22][R12.64], R211 ;  /* 0x000000d30c007986 */ /* 0x000fe2000c101916 */
[----:B------:R-:W-:Y:S05]  /*a0b0*/  EXIT ;  /* 0x000000000000794d */ /* 0x000fea0003800000 */
.L_x_2:
[----:B------:R-:W-:-:S00]  /*a0c0*/  BRA `(.L_x_2) ;  /* 0xfffffffc00fc7947 */ /* 0x000fc0000383ffff */
[----:B------:R-:W-:-:S00]  /*a0d0*/  NOP ;  /* 0x0000000000007918 */ /* 0x000fc00000000000 */
        /* <DEDUP_REMOVED lines=10> */
.L_x_3:


//--------------------- .nv.shared.matmul_kernel  --------------------------
	.section	.nv.shared.matmul_kernel,"aw",@nobits
	.sectionflags	@""
	.align	16
	.zero		1024


//--------------------- .nv.shared.reserved.0     --------------------------
	.section	.nv.shared.reserved.0,"aw",@nobits
	.weak		__nv_reservedSMEM_offset_0_alias
	.size		__nv_reservedSMEM_offset_0_alias, 0, 0
	.other		__nv_reservedSMEM_offset_0_alias,@"STO_CUDA_RESERVED_SHARED STV_DEFAULT"
__nv_reservedSMEM_offset_0_alias:
	.zero		0


//--------------------- .nv.constant0.matmul_kernel --------------------------
	.section	.nv.constant0.matmul_kernel,"a",@progbits
	.sectionflags	@""
	.align	4
.nv.constant0.matmul_kernel:
	.zero		608


//--------------------- SYMBOLS --------------------------

	.type		.nv.reservedSmem.offset0,@object
	.size		.nv.reservedSmem.offset0,0x4
